// auto-generated by cutlass_sweep.gemm — config: {"arch": "sm_90", "cluster_m": 2, "cluster_n": 1, "dtype": "e4m3", "stages": 4, "tile_k": 128, "tile_m": 256, "tile_n": 256}
#include "cutlass/cutlass.h"
#include "cutlass/gemm/collective/collective_builder.hpp"
#include "cutlass/gemm/device/gemm_universal_adapter.h"
#include "cutlass/gemm/kernel/gemm_universal.hpp"
#include "cutlass/epilogue/collective/collective_builder.hpp"

using ElemA = cutlass::float_e4m3_t;
using ElemB = cutlass::float_e4m3_t;
using ElemCD = cutlass::float_e4m3_t;
using Acc  = float;
using TileShape    = cute::Shape<cute::_256, cute::_256, cute::_128>;
using ClusterShape = cute::Shape<cute::_2, cute::_1, cute::_1>;

using CollectiveEpilogue = typename cutlass::epilogue::collective::CollectiveBuilder<
    cutlass::arch::Sm90, cutlass::arch::OpClassTensorOp,
    TileShape, ClusterShape,
    cutlass::epilogue::collective::EpilogueTileAuto,
    Acc, Acc,
    ElemCD, cutlass::layout::RowMajor, 128 / cutlass::sizeof_bits<ElemCD>::value,
    ElemCD, cutlass::layout::RowMajor, 128 / cutlass::sizeof_bits<ElemCD>::value,
    cutlass::epilogue::collective::EpilogueScheduleAuto
  >::CollectiveOp;

using CollectiveMainloop = typename cutlass::gemm::collective::CollectiveBuilder<
    cutlass::arch::Sm90, cutlass::arch::OpClassTensorOp,
    ElemA, cutlass::layout::RowMajor, 128 / cutlass::sizeof_bits<ElemA>::value,
    ElemB, cutlass::layout::ColumnMajor, 128 / cutlass::sizeof_bits<ElemB>::value,
    Acc,
    TileShape, ClusterShape,
    cutlass::gemm::collective::StageCount<4>,
    cutlass::gemm::collective::KernelScheduleAuto
  >::CollectiveOp;

using GemmKernel = cutlass::gemm::kernel::GemmUniversal<
    cute::Shape<int,int,int,int>,
    CollectiveMainloop,
    CollectiveEpilogue
>;
using Gemm = cutlass::gemm::device::GemmUniversalAdapter<GemmKernel>;

// Force the device kernel symbol into the cubin without needing a host main.
auto* _anchor = &cutlass::device_kernel<GemmKernel>;


// ===== COMPILED SASS (sm_90a) =====

	.target	sm_90a

	.elftype	@"ET_EXEC"


//--------------------- .note.nv.tkinfo           --------------------------
	.section	.note.nv.tkinfo,"",@"SHT_NOTE"
	.sectionflags	@"SHF_NOTE_NV_TKINFO"
	.tkinfo
        /*0018*/ 	.word	0x00000002
        /*0030*/ 	.string	""
        /*0030*/ 	.string	"ptxas"
        /*0030*/ 	.string	"Cuda compilation tools, release 13.0, V13.0.88"
        /*0030*/ 	.string	"Build cuda_13.0.r13.0/compiler.36424714_0"
        /*0030*/ 	.string	"-arch sm_90a -m 64 "



//--------------------- .note.nv.cuinfo           --------------------------
	.section	.note.nv.cuinfo,"",@"SHT_NOTE"
	.sectionflags	@"SHF_NOTE_NV_CUINFO"
        /*0018*/ 	.short	0x0002
        /*001a*/ 	.short	0x005a
        /*001c*/ 	.short	0x0082
	.zero		2


//--------------------- .nv.info                  --------------------------
	.section	.nv.info,"",@"SHT_CUDA_INFO"
	.align	4


	//----- nvinfo : EIATTR_REGCOUNT
	.align		4
        /*0000*/ 	.byte	0x04, 0x2f
        /*0002*/ 	.short	(.L_12 - .L_11)
	.align		4
.L_11:
        /*0004*/ 	.word	index@(_ZN7cutlass13device_kernelINS_4gemm6kernel13GemmUniversalIN4cute5tupleIJiiiiEEENS1_10collective13CollectiveMmaINS1_37MainloopSm90TmaGmmaWarpSpecializedFP8ILi4ENS5_IJNS4_1CILi2EEENSA_ILi1EEESC_EEENS1_35KernelTmaWarpSpecializedCooperativeEEENS5_IJNSA_ILi256EEESG_NSA_ILi128EEEEEENS_12float_e4m3_tENS5_IJlSC_lEEESJ_SK_NS4_8TiledMMAINS4_8MMA_AtomIJNS4_4SM904GMMA31MMA_64x256x32_F32E4M3E4M3_SS_TNILNSO_7ScaleInE1ELSQ_1EEEEEENS4_6LayoutISD_NS5_IJSC_NSA_ILi0EEESU_EEEEENS5_IJNS4_10UnderscoreESX_SX_EEEEENS4_13SM90_TMA_LOADENS4_14ComposedLayoutINS4_7SwizzleILi3ELi4ELi3EEENS4_18smem_ptr_flag_bitsILi8EEENST_INS5_IJNSA_ILi8EEESH_EEENS5_IJSH_SC_EEEEEEEvNS4_8identityENS4_23SM90_TMA_LOAD_MULTICASTES1A_vS1B_EENS_8epilogue10collective6detail29Sm90TmaWarpSpecializedAdapterINS1F_15DefaultEpilogueISJ_SK_SK_NS1E_6thread17LinearCombinationISJ_Li1EffLNS1J_9ScaleType4KindE0ELNS_15FloatRoundStyleE2ESJ_EENS1_15EpilogueDefaultEEEEEvvEEEEvNT_6ParamsE)
        /*0008*/ 	.word	0x000000a8


	//----- nvinfo : EIATTR_FRAME_SIZE
	.align		4
.L_12:
        /*000c*/ 	.byte	0x04, 0x11
        /*000e*/ 	.short	(.L_14 - .L_13)
	.align		4
.L_13:
        /*0010*/ 	.word	index@(_ZN7cutlass13device_kernelINS_4gemm6kernel13GemmUniversalIN4cute5tupleIJiiiiEEENS1_10collective13CollectiveMmaINS1_37MainloopSm90TmaGmmaWarpSpecializedFP8ILi4ENS5_IJNS4_1CILi2EEENSA_ILi1EEESC_EEENS1_35KernelTmaWarpSpecializedCooperativeEEENS5_IJNSA_ILi256EEESG_NSA_ILi128EEEEEENS_12float_e4m3_tENS5_IJlSC_lEEESJ_SK_NS4_8TiledMMAINS4_8MMA_AtomIJNS4_4SM904GMMA31MMA_64x256x32_F32E4M3E4M3_SS_TNILNSO_7ScaleInE1ELSQ_1EEEEEENS4_6LayoutISD_NS5_IJSC_NSA_ILi0EEESU_EEEEENS5_IJNS4_10UnderscoreESX_SX_EEEEENS4_13SM90_TMA_LOADENS4_14ComposedLayoutINS4_7SwizzleILi3ELi4ELi3EEENS4_18smem_ptr_flag_bitsILi8EEENST_INS5_IJNSA_ILi8EEESH_EEENS5_IJSH_SC_EEEEEEEvNS4_8identityENS4_23SM90_TMA_LOAD_MULTICASTES1A_vS1B_EENS_8epilogue10collective6detail29Sm90TmaWarpSpecializedAdapterINS1F_15DefaultEpilogueISJ_SK_SK_NS1E_6thread17LinearCombinationISJ_Li1EffLNS1J_9ScaleType4KindE0ELNS_15FloatRoundStyleE2ESJ_EENS1_15EpilogueDefaultEEEEEvvEEEEvNT_6ParamsE)
        /*0014*/ 	.word	0x00000cc8


	//----- nvinfo : EIATTR_MIN_STACK_SIZE
	.align		4
.L_14:
        /*0018*/ 	.byte	0x04, 0x12
        /*001a*/ 	.short	(.L_16 - .L_15)
	.align		4
.L_15:
        /*001c*/ 	.word	index@(_ZN7cutlass13device_kernelINS_4gemm6kernel13GemmUniversalIN4cute5tupleIJiiiiEEENS1_10collective13CollectiveMmaINS1_37MainloopSm90TmaGmmaWarpSpecializedFP8ILi4ENS5_IJNS4_1CILi2EEENSA_ILi1EEESC_EEENS1_35KernelTmaWarpSpecializedCooperativeEEENS5_IJNSA_ILi256EEESG_NSA_ILi128EEEEEENS_12float_e4m3_tENS5_IJlSC_lEEESJ_SK_NS4_8TiledMMAINS4_8MMA_AtomIJNS4_4SM904GMMA31MMA_64x256x32_F32E4M3E4M3_SS_TNILNSO_7ScaleInE1ELSQ_1EEEEEENS4_6LayoutISD_NS5_IJSC_NSA_ILi0EEESU_EEEEENS5_IJNS4_10UnderscoreESX_SX_EEEEENS4_13SM90_TMA_LOADENS4_14ComposedLayoutINS4_7SwizzleILi3ELi4ELi3EEENS4_18smem_ptr_flag_bitsILi8EEENST_INS5_IJNSA_ILi8EEESH_EEENS5_IJSH_SC_EEEEEEEvNS4_8identityENS4_23SM90_TMA_LOAD_MULTICASTES1A_vS1B_EENS_8epilogue10collective6detail29Sm90TmaWarpSpecializedAdapterINS1F_15DefaultEpilogueISJ_SK_SK_NS1E_6thread17LinearCombinationISJ_Li1EffLNS1J_9ScaleType4KindE0ELNS_15FloatRoundStyleE2ESJ_EENS1_15EpilogueDefaultEEEEEvvEEEEvNT_6ParamsE)
        /*0020*/ 	.word	0x00000cc8
.L_16:


//--------------------- .nv.compat                --------------------------
	.section	.nv.compat,"",@"SHT_CUDA_COMPAT_INFO"
	.align	4
        /*0000*/ 	.byte	0x02, 0x09, 0x01, 0x00, 0x02, 0x02, 0x04, 0x00, 0x02, 0x05, 0x05, 0x00, 0x03, 0x07, 0x01, 0x01
        /*0010*/ 	.byte	0x02, 0x03, 0x01, 0x00, 0x02, 0x06, 0x01, 0x00, 0x04, 0x0b, 0x08, 0x00, 0x00, 0x00, 0x00, 0x00
        /*0020*/ 	.byte	0x00, 0x00, 0x00, 0x00


//--------------------- .nv.info._ZN7cutlass13device_kernelINS_4gemm6kernel13GemmUniversalIN4cute5tupleIJiiiiEEENS1_10collective13CollectiveMmaINS1_37MainloopSm90TmaGmmaWarpSpecializedFP8ILi4ENS5_IJNS4_1CILi2EEENSA_ILi1EEESC_EEENS1_35KernelTmaWarpSpecializedCooperativeEEENS5_IJNSA_ILi256EEESG_NSA_ILi128EEEEEENS_12float_e4m3_tENS5_IJlSC_lEEESJ_SK_NS4_8TiledMMAINS4_8MMA_AtomIJNS4_4SM904GMMA31MMA_64x256x32_F32E4M3E4M3_SS_TNILNSO_7ScaleInE1ELSQ_1EEEEEENS4_6LayoutISD_NS5_IJSC_NSA_ILi0EEESU_EEEEENS5_IJNS4_10UnderscoreESX_SX_EEEEENS4_13SM90_TMA_LOADENS4_14ComposedLayoutINS4_7SwizzleILi3ELi4ELi3EEENS4_18smem_ptr_flag_bitsILi8EEENST_INS5_IJNSA_ILi8EEESH_EEENS5_IJSH_SC_EEEEEEEvNS4_8identityENS4_23SM90_TMA_LOAD_MULTICASTES1A_vS1B_EENS_8epilogue10collective6detail29Sm90TmaWarpSpecializedAdapterINS1F_15DefaultEpilogueISJ_SK_SK_NS1E_6thread17LinearCombinationISJ_Li1EffLNS1J_9ScaleType4KindE0ELNS_15FloatRoundStyleE2ESJ_EENS1_15EpilogueDefaultEEEEEvvEEEEvNT_6ParamsE --------------------------
	.section	.nv.info._ZN7cutlass13device_kernelINS_4gemm6kernel13GemmUniversalIN4cute5tupleIJiiiiEEENS1_10collective13CollectiveMmaINS1_37MainloopSm90TmaGmmaWarpSpecializedFP8ILi4ENS5_IJNS4_1CILi2EEENSA_ILi1EEESC_EEENS1_35KernelTmaWarpSpecializedCooperativeEEENS5_IJNSA_ILi256EEESG_NSA_ILi128EEEEEENS_12float_e4m3_tENS5_IJlSC_lEEESJ_SK_NS4_8TiledMMAINS4_8MMA_AtomIJNS4_4SM904GMMA31MMA_64x256x32_F32E4M3E4M3_SS_TNILNSO_7ScaleInE1ELSQ_1EEEEEENS4_6LayoutISD_NS5_IJSC_NSA_ILi0EEESU_EEEEENS5_IJNS4_10UnderscoreESX_SX_EEEEENS4_13SM90_TMA_LOADENS4_14ComposedLayoutINS4_7SwizzleILi3ELi4ELi3EEENS4_18smem_ptr_flag_bitsILi8EEENST_INS5_IJNSA_ILi8EEESH_EEENS5_IJSH_SC_EEEEEEEvNS4_8identityENS4_23SM90_TMA_LOAD_MULTICASTES1A_vS1B_EENS_8epilogue10collective6detail29Sm90TmaWarpSpecializedAdapterINS1F_15DefaultEpilogueISJ_SK_SK_NS1E_6thread17LinearCombinationISJ_Li1EffLNS1J_9ScaleType4KindE0ELNS_15FloatRoundStyleE2ESJ_EENS1_15EpilogueDefaultEEEEEvvEEEEvNT_6ParamsE,"",@"SHT_CUDA_INFO"
	.sectionflags	@""
	.align	4


	//----- nvinfo : EIATTR_CUDA_API_VERSION
	.align		4
        /*0000*/ 	.byte	0x04, 0x37
        /*0002*/ 	.short	(.L_18 - .L_17)
.L_17:
        /*0004*/ 	.word	0x00000082


	//----- nvinfo : EIATTR_KPARAM_INFO
	.align		4
.L_18:
        /*0008*/ 	.byte	0x04, 0x17
        /*000a*/ 	.short	(.L_20 - .L_19)
.L_19:
        /*000c*/ 	.word	0x00000000
        /*0010*/ 	.short	0x0000
        /*0012*/ 	.short	0x0070
        /*0014*/ 	.byte	0x00, 0xf0, 0x01, 0x10


	//----- nvinfo : EIATTR_SPARSE_MMA_MASK
	.align		4
.L_20:
        /*0018*/ 	.byte	0x03, 0x50
        /*001a*/ 	.short	0x0000


	//----- nvinfo : EIATTR_MAXREG_COUNT
	.align		4
        /*001c*/ 	.byte	0x03, 0x1b
        /*001e*/ 	.short	0x00a8


	//----- nvinfo : EIATTR_NUM_BARRIERS
	.align		4
        /*0020*/ 	.byte	0x02, 0x4c
        /*0022*/ 	.byte	0x01
	.zero		1


	//----- nvinfo : EIATTR_ANNOTATIONS
	.align		4
        /*0024*/ 	.byte	0x04, 0x55
        /*0026*/ 	.short	(.L_22 - .L_21)


	//   ....[0]....
.L_21:
        /*0028*/ 	.word	0x00000001
        /*002c*/ 	.byte	0x30, 0x07, 0x00, 0x00, 0x01, 0x00, 0x00, 0x00, 0x00, 0x08, 0x00, 0x00, 0x01, 0x00, 0x00, 0x00
        /* <DEDUP_REMOVED lines=2039> */
        /*7fac*/ 	.byte	0xb0, 0x9c, 0x02, 0x00


	//----- nvinfo : EIATTR_MERCURY_ISA_VERSION
	.align		4
.L_22:
        /*7fb0*/ 	.byte	0x03, 0x5f
        /*7fb2*/ 	.short	0x0101


	//----- nvinfo : EIATTR_INT_WARP_WIDE_INSTR_OFFSETS
	.align		4
        /*7fb4*/ 	.byte	0x04, 0x31
        /*7fb6*/ 	.short	(.L_24 - .L_23)


	//   ....[0]....
.L_23:
        /*7fb8*/ 	.word	0x00000550


	//   ....[1]....
        /*7fbc*/ 	.word	0x00000570


	//   ....[2]....
        /*7fc0*/ 	.word	0x000006d0


	//   ....[3]....
        /*7fc4*/ 	.word	0x000153e0


	//----- nvinfo : EIATTR_COOP_GROUP_MASK_REGIDS
	.align		4
.L_24:
        /*7fc8*/ 	.byte	0x04, 0x29
        /*7fca*/ 	.short	(.L_26 - .L_25)


	//   ....[0]....
.L_25:
        /*7fcc*/ 	.word	0xffffffff


	//   ....[1]....
        /*7fd0*/ 	.word	0xffffffff


	//   ....[2]....
        /*7fd4*/ 	.word	0xffffffff


	//   ....[3]....
        /*7fd8*/ 	.word	0xffffffff


	//   ....[4]....
        /*7fdc*/ 	.word	0xffffffff


	//   ....[5]....
        /*7fe0*/ 	.word	0xffffffff


	//----- nvinfo : EIATTR_COOP_GROUP_INSTR_OFFSETS
	.align		4
.L_26:
        /*7fe4*/ 	.byte	0x04, 0x28
        /*7fe6*/ 	.short	(.L_28 - .L_27)


	//   ....[0]....
.L_27:
        /*7fe8*/ 	.word	0x00000070


	//   ....[1]....
        /*7fec*/ 	.word	0x00000080


	//   ....[2]....
        /*7ff0*/ 	.word	0x000001a0


	//   ....[3]....
        /*7ff4*/ 	.word	0x000003c0


	//   ....[4]....
        /*7ff8*/ 	.word	0x00000840


	//   ....[5]....
        /*7ffc*/ 	.word	0x00002990


	//----- nvinfo : EIATTR_REG_RECONFIG
	.align		4
.L_28:
        /*8000*/ 	.byte	0x01, 0x54
	.zero		2


	//----- nvinfo : EIATTR_MBARRIER_INSTR_OFFSETS
	.align		4
        /*8004*/ 	.byte	0x04, 0x39
        /*8006*/ 	.short	(.L_30 - .L_29)


	//   ....[0]....
.L_29:
        /*8008*/ 	.word	0x00000320
        /*800c*/ 	.word	0x000000ff
        /*8010*/ 	.word	0x00000000
        /*8014*/ 	.short	0x0100
        /*8016*/ 	.byte	0x09
	.zero		1


	//   ....[1]....
        /*8018*/ 	.word	0x00000330
        /*801c*/ 	.word	0x000000ff
        /*8020*/ 	.word	0x00000020
        /*8024*/ 	.short	0x0100
        /*8026*/ 	.byte	0x09
	.zero		1


	//   ....[2]....
        /*8028*/ 	.word	0x00000340
        /*802c*/ 	.word	0x000000ff
        /*8030*/ 	.word	0x00000008
        /*8034*/ 	.short	0x0100
        /*8036*/ 	.byte	0x09
	.zero		1


	//   ....[3]....
        /*8038*/ 	.word	0x00000350
        /*803c*/ 	.word	0x000000ff
        /*8040*/ 	.word	0x00000028
        /*8044*/ 	.short	0x0100
        /*8046*/ 	.byte	0x09
	.zero		1


	//   ....[4]....
        /*8048*/ 	.word	0x00000360
        /*804c*/ 	.word	0x000000ff
        /*8050*/ 	.word	0x00000010
        /*8054*/ 	.short	0x0100
        /*8056*/ 	.byte	0x09
	.zero		1


	//   ....[5]....
        /*8058*/ 	.word	0x00000370
        /*805c*/ 	.word	0x000000ff
        /*8060*/ 	.word	0x00000030
        /*8064*/ 	.short	0x0100
        /*8066*/ 	.byte	0x09
	.zero		1


	//   ....[6]....
        /*8068*/ 	.word	0x00000380
        /*806c*/ 	.word	0x000000ff
        /*8070*/ 	.word	0x00000018
        /*8074*/ 	.short	0x0100
        /*8076*/ 	.byte	0x09
	.zero		1


	//   ....[7]....
        /*8078*/ 	.word	0x00000390
        /*807c*/ 	.word	0x000000ff
        /*8080*/ 	.word	0x00000038
        /*8084*/ 	.short	0x0100
        /*8086*/ 	.byte	0x09
	.zero		1


	//   ....[8]....
        /*8088*/ 	.word	0x00000760
        /*808c*/ 	.word	0x000000ff
        /*8090*/ 	.word	0x00000050
        /*8094*/ 	.short	0x0100
        /*8096*/ 	.byte	0x06
	.zero		1


	//   ....[9]....
        /*8098*/ 	.word	0x000007e0
        /*809c*/ 	.word	0x000000ff
        /*80a0*/ 	.word	0x00000058
        /*80a4*/ 	.short	0x0100
        /*80a6*/ 	.byte	0x06
	.zero		1


	//   ....[10]....
        /*80a8*/ 	.word	0x00002d80
        /*80ac*/ 	.word	0x000000ff
        /*80b0*/ 	.word	0x00000000
        /*80b4*/ 	.short	0x010a
        /*80b6*/ 	.byte	0x06
	.zero		1


	//   ....[11]....
        /*80b8*/ 	.word	0x00002dc0
        /*80bc*/ 	.word	0x000000ff
        /*80c0*/ 	.word	0x00000000
        /*80c4*/ 	.short	0x010a
        /*80c6*/ 	.byte	0x06
	.zero		1


	//   ....[12]....
        /*80c8*/ 	.word	0x000090d0
        /*80cc*/ 	.word	0x000000ff
        /*80d0*/ 	.word	0x00000000
        /*80d4*/ 	.short	0x010a
        /*80d6*/ 	.byte	0x10
	.zero		1


	//   ....[13]....
        /*80d8*/ 	.word	0x00009110
        /*80dc*/ 	.word	0x000000ff
        /*80e0*/ 	.word	0x00000000
        /*80e4*/ 	.short	0x010a
        /*80e6*/ 	.byte	0x10
	.zero		1


	//   ....[14]....
        /*80e8*/ 	.word	0x00011960
        /*80ec*/ 	.word	0x00000000
        /*80f0*/ 	.word	0x00000000
        /*80f4*/ 	.short	0x0101
        /*80f6*/ 	.byte	0x3f
	.zero		1


	//   ....[15]....
        /*80f8*/ 	.word	0x00015470
        /*80fc*/ 	.word	0x00000000
        /*8100*/ 	.word	0x00000000
        /*8104*/ 	.short	0x0101
        /*8106*/ 	.byte	0x3f
	.zero		1


	//   ....[16]....
        /*8108*/ 	.word	0x00028ed0
        /*810c*/ 	.word	0x0000000c
        /*8110*/ 	.word	0x00000020
        /*8114*/ 	.short	0x010a
        /*8116*/ 	.byte	0x3f
	.zero		1


	//   ....[17]....
        /*8118*/ 	.word	0x000292c0
        /*811c*/ 	.word	0x00000002
        /*8120*/ 	.word	0x00000058
        /*8124*/ 	.short	0x0101
        /*8126*/ 	.byte	0x3f
	.zero		1


	//   ....[18]....
        /*8128*/ 	.word	0x000299f0
        /*812c*/ 	.word	0x00000005
        /*8130*/ 	.word	0x00000000
        /*8134*/ 	.short	0x010a
        /*8136*/ 	.byte	0x3f
	.zero		1


	//   ....[19]....
        /*8138*/ 	.word	0x00029a80
        /*813c*/ 	.word	0x00000007
        /*8140*/ 	.word	0x00000000
        /*8144*/ 	.short	0x010a
        /*8146*/ 	.byte	0x3f
	.zero		1


	//   ....[20]....
        /*8148*/ 	.word	0x00029b10
        /*814c*/ 	.word	0x00000007
        /*8150*/ 	.word	0x00000000
        /*8154*/ 	.short	0x010a
        /*8156*/ 	.byte	0x3f
	.zero		1


	//   ....[21]....
        /*8158*/ 	.word	0x00029ba0
        /*815c*/ 	.word	0x00000003
        /*8160*/ 	.word	0x00000000
        /*8164*/ 	.short	0x010a
        /*8166*/ 	.byte	0x3f
	.zero		1


	//   ....[22]....
        /*8168*/ 	.word	0x00029c10
        /*816c*/ 	.word	0x00000003
        /*8170*/ 	.word	0x00000000
        /*8174*/ 	.short	0x010a
        /*8176*/ 	.byte	0x3f
	.zero		1


	//   ....[23]....
        /*8178*/ 	.word	0x00029c80
        /*817c*/ 	.word	0x00000002
        /*8180*/ 	.word	0x00000000
        /*8184*/ 	.short	0x010a
        /*8186*/ 	.byte	0x3f
	.zero		1


	//   ....[24]....
        /*8188*/ 	.word	0x00029d60
        /*818c*/ 	.word	0x0000000c
        /*8190*/ 	.word	0x00000020
        /*8194*/ 	.short	0x010a
        /*8196*/ 	.byte	0x3f
	.zero		1


	//   ....[25]....
        /*8198*/ 	.word	0x00029e30
        /*819c*/ 	.word	0x00000005
        /*81a0*/ 	.word	0x00000000
        /*81a4*/ 	.short	0x010a
        /*81a6*/ 	.byte	0x3f
	.zero		1


	//   ....[26]....
        /*81a8*/ 	.word	0x00029e80
        /*81ac*/ 	.word	0x00000007
        /*81b0*/ 	.word	0x00000000
        /*81b4*/ 	.short	0x010a
        /*81b6*/ 	.byte	0x3f
	.zero		1


	//   ....[27]....
        /*81b8*/ 	.word	0x00029ed0
        /*81bc*/ 	.word	0x00000007
        /*81c0*/ 	.word	0x00000000
        /*81c4*/ 	.short	0x010a
        /*81c6*/ 	.byte	0x3f
	.zero		1


	//----- nvinfo : EIATTR_NUM_MBARRIERS
	.align		4
.L_30:
        /*81c8*/ 	.byte	0x03, 0x38
        /*81ca*/ 	.short	0x000a


	//----- nvinfo : EIATTR_EXIT_INSTR_OFFSETS
	.align		4
        /*81cc*/ 	.byte	0x04, 0x1c
        /*81ce*/ 	.short	(.L_32 - .L_31)


	//   ....[0]....
.L_31:
        /*81d0*/ 	.word	0x000009d0


	//   ....[1]....
        /*81d4*/ 	.word	0x00001270


	//   ....[2]....
        /*81d8*/ 	.word	0x000285b0


	//   ....[3]....
        /*81dc*/ 	.word	0x00028b50


	//   ....[4]....
        /*81e0*/ 	.word	0x00029bf0


	//----- nvinfo : EIATTR_MAX_THREADS
	.align		4
.L_32:
        /*81e4*/ 	.byte	0x04, 0x05
        /*81e6*/ 	.short	(.L_34 - .L_33)
.L_33:
        /*81e8*/ 	.word	0x00000180
        /*81ec*/ 	.word	0x00000001
        /*81f0*/ 	.word	0x00000001


	//----- nvinfo : EIATTR_CRS_STACK_SIZE
	.align		4
.L_34:
        /*81f4*/ 	.byte	0x04, 0x1e
        /*81f6*/ 	.short	(.L_36 - .L_35)
.L_35:
        /*81f8*/ 	.word	0x00000000


	//----- nvinfo : EIATTR_CBANK_PARAM_SIZE
	.align		4
.L_36:
        /*81fc*/ 	.byte	0x03, 0x19
        /*81fe*/ 	.short	0x0470


	//----- nvinfo : EIATTR_PARAM_CBANK
	.align		4
        /*8200*/ 	.byte	0x04, 0x0a
        /*8202*/ 	.short	(.L_38 - .L_37)
	.align		4
.L_37:
        /*8204*/ 	.word	index@(.nv.constant0._ZN7cutlass13device_kernelINS_4gemm6kernel13GemmUniversalIN4cute5tupleIJiiiiEEENS1_10collective13CollectiveMmaINS1_37MainloopSm90TmaGmmaWarpSpecializedFP8ILi4ENS5_IJNS4_1CILi2EEENSA_ILi1EEESC_EEENS1_35KernelTmaWarpSpecializedCooperativeEEENS5_IJNSA_ILi256EEESG_NSA_ILi128EEEEEENS_12float_e4m3_tENS5_IJlSC_lEEESJ_SK_NS4_8TiledMMAINS4_8MMA_AtomIJNS4_4SM904GMMA31MMA_64x256x32_F32E4M3E4M3_SS_TNILNSO_7ScaleInE1ELSQ_1EEEEEENS4_6LayoutISD_NS5_IJSC_NSA_ILi0EEESU_EEEEENS5_IJNS4_10UnderscoreESX_SX_EEEEENS4_13SM90_TMA_LOADENS4_14ComposedLayoutINS4_7SwizzleILi3ELi4ELi3EEENS4_18smem_ptr_flag_bitsILi8EEENST_INS5_IJNSA_ILi8EEESH_EEENS5_IJSH_SC_EEEEEEEvNS4_8identityENS4_23SM90_TMA_LOAD_MULTICASTES1A_vS1B_EENS_8epilogue10collective6detail29Sm90TmaWarpSpecializedAdapterINS1F_15DefaultEpilogueISJ_SK_SK_NS1E_6thread17LinearCombinationISJ_Li1EffLNS1J_9ScaleType4KindE0ELNS_15FloatRoundStyleE2ESJ_EENS1_15EpilogueDefaultEEEEEvvEEEEvNT_6ParamsE)
        /*8208*/ 	.short	0x0210
        /*820a*/ 	.short	0x0470


	//----- nvinfo : EIATTR_SW_WAR
	.align		4
.L_38:
        /*820c*/ 	.byte	0x04, 0x36
        /*820e*/ 	.short	(.L_40 - .L_39)
.L_39:
        /*8210*/ 	.word	0x00000008
.L_40:


//--------------------- .nv.callgraph             --------------------------
	.section	.nv.callgraph,"",@"SHT_CUDA_CALLGRAPH"
	.align	4
	.sectionentsize	8
	.align		4
        /*0000*/ 	.word	0x00000000
	.align		4
        /*0004*/ 	.word	0xffffffff
	.align		4
        /*0008*/ 	.word	0x00000000
	.align		4
        /*000c*/ 	.word	0xfffffffe
	.align		4
        /*0010*/ 	.word	0x00000000
	.align		4
        /*0014*/ 	.word	0xfffffffd
	.align		4
        /*0018*/ 	.word	0x00000000
	.align		4
        /*001c*/ 	.word	0xfffffffc


//--------------------- .nv.constant4             --------------------------
	.section	.nv.constant4,"a",@progbits
	.align	8
	.align		8
.nv.constant4:
        /*0000*/ 	.dword	_ZN39_INTERNAL_049c72c4_4_k_cu_bd7b2f1e_54694cuda3std3__45__cpo5beginE
	.align		8
        /*0008*/ 	.dword	_ZN39_INTERNAL_049c72c4_4_k_cu_bd7b2f1e_54694cuda3std3__45__cpo3endE
	.align		8
        /*0010*/ 	.dword	_ZN39_INTERNAL_049c72c4_4_k_cu_bd7b2f1e_54694cuda3std3__45__cpo6cbeginE
	.align		8
        /*0018*/ 	.dword	_ZN39_INTERNAL_049c72c4_4_k_cu_bd7b2f1e_54694cuda3std3__45__cpo4cendE
	.align		8
        /*0020*/ 	.dword	_ZN39_INTERNAL_049c72c4_4_k_cu_bd7b2f1e_54694cuda3std3__441_GLOBAL__N__049c72c4_4_k_cu_bd7b2f1e_54696ignoreE
	.align		8
        /*0028*/ 	.dword	_ZN39_INTERNAL_049c72c4_4_k_cu_bd7b2f1e_54694cuda3std3__419piecewise_constructE
	.align		8
        /*0030*/ 	.dword	_ZN39_INTERNAL_049c72c4_4_k_cu_bd7b2f1e_54694cuda3std3__48in_placeE
	.align		8
        /*0038*/ 	.dword	_ZN39_INTERNAL_049c72c4_4_k_cu_bd7b2f1e_54694cuda3std6ranges3__45__cpo4swapE
	.align		8
        /*0040*/ 	.dword	_ZN39_INTERNAL_049c72c4_4_k_cu_bd7b2f1e_54694cuda3std6ranges3__45__cpo9iter_moveE
	.align		8
        /*0048*/ 	.dword	_ZN39_INTERNAL_049c72c4_4_k_cu_bd7b2f1e_54694cute7productE
	.align		8
        /*0050*/ 	.dword	_ZN39_INTERNAL_049c72c4_4_k_cu_bd7b2f1e_54694cute1_E


//--------------------- .text._ZN7cutlass13device_kernelINS_4gemm6kernel13GemmUniversalIN4cute5tupleIJiiiiEEENS1_10collective13CollectiveMmaINS1_37MainloopSm90TmaGmmaWarpSpecializedFP8ILi4ENS5_IJNS4_1CILi2EEENSA_ILi1EEESC_EEENS1_35KernelTmaWarpSpecializedCooperativeEEENS5_IJNSA_ILi256EEESG_NSA_ILi128EEEEEENS_12float_e4m3_tENS5_IJlSC_lEEESJ_SK_NS4_8TiledMMAINS4_8MMA_AtomIJNS4_4SM904GMMA31MMA_64x256x32_F32E4M3E4M3_SS_TNILNSO_7ScaleInE1ELSQ_1EEEEEENS4_6LayoutISD_NS5_IJSC_NSA_ILi0EEESU_EEEEENS5_IJNS4_10UnderscoreESX_SX_EEEEENS4_13SM90_TMA_LOADENS4_14ComposedLayoutINS4_7SwizzleILi3ELi4ELi3EEENS4_18smem_ptr_flag_bitsILi8EEENST_INS5_IJNSA_ILi8EEESH_EEENS5_IJSH_SC_EEEEEEEvNS4_8identityENS4_23SM90_TMA_LOAD_MULTICASTES1A_vS1B_EENS_8epilogue10collective6detail29Sm90TmaWarpSpecializedAdapterINS1F_15DefaultEpilogueISJ_SK_SK_NS1E_6thread17LinearCombinationISJ_Li1EffLNS1J_9ScaleType4KindE0ELNS_15FloatRoundStyleE2ESJ_EENS1_15EpilogueDefaultEEEEEvvEEEEvNT_6ParamsE --------------------------
	.section	.text._ZN7cutlass13device_kernelINS_4gemm6kernel13GemmUniversalIN4cute5tupleIJiiiiEEENS1_10collective13CollectiveMmaINS1_37MainloopSm90TmaGmmaWarpSpecializedFP8ILi4ENS5_IJNS4_1CILi2EEENSA_ILi1EEESC_EEENS1_35KernelTmaWarpSpecializedCooperativeEEENS5_IJNSA_ILi256EEESG_NSA_ILi128EEEEEENS_12float_e4m3_tENS5_IJlSC_lEEESJ_SK_NS4_8TiledMMAINS4_8MMA_AtomIJNS4_4SM904GMMA31MMA_64x256x32_F32E4M3E4M3_SS_TNILNSO_7ScaleInE1ELSQ_1EEEEEENS4_6LayoutISD_NS5_IJSC_NSA_ILi0EEESU_EEEEENS5_IJNS4_10UnderscoreESX_SX_EEEEENS4_13SM90_TMA_LOADENS4_14ComposedLayoutINS4_7SwizzleILi3ELi4ELi3EEENS4_18smem_ptr_flag_bitsILi8EEENST_INS5_IJNSA_ILi8EEESH_EEENS5_IJSH_SC_EEEEEEEvNS4_8identityENS4_23SM90_TMA_LOAD_MULTICASTES1A_vS1B_EENS_8epilogue10collective6detail29Sm90TmaWarpSpecializedAdapterINS1F_15DefaultEpilogueISJ_SK_SK_NS1E_6thread17LinearCombinationISJ_Li1EffLNS1J_9ScaleType4KindE0ELNS_15FloatRoundStyleE2ESJ_EENS1_15EpilogueDefaultEEEEEvvEEEEvNT_6ParamsE,"ax",@progbits
	.align	128
.text._ZN7cutlass13device_kernelINS_4gemm6kernel13GemmUniversalIN4cute5tupleIJiiiiEEENS1_10collective13CollectiveMmaINS1_37MainloopSm90TmaGmmaWarpSpecializedFP8ILi4ENS5_IJNS4_1CILi2EEENSA_ILi1EEESC_EEENS1_35KernelTmaWarpSpecializedCooperativeEEENS5_IJNSA_ILi256EEESG_NSA_ILi128EEEEEENS_12float_e4m3_tENS5_IJlSC_lEEESJ_SK_NS4_8TiledMMAINS4_8MMA_AtomIJNS4_4SM904GMMA31MMA_64x256x32_F32E4M3E4M3_SS_TNILNSO_7ScaleInE1ELSQ_1EEEEEENS4_6LayoutISD_NS5_IJSC_NSA_ILi0EEESU_EEEEENS5_IJNS4_10UnderscoreESX_SX_EEEEENS4_13SM90_TMA_LOADENS4_14ComposedLayoutINS4_7SwizzleILi3ELi4ELi3EEENS4_18smem_ptr_flag_bitsILi8EEENST_INS5_IJNSA_ILi8EEESH_EEENS5_IJSH_SC_EEEEEEEvNS4_8identityENS4_23SM90_TMA_LOAD_MULTICASTES1A_vS1B_EENS_8epilogue10collective6detail29Sm90TmaWarpSpecializedAdapterINS1F_15DefaultEpilogueISJ_SK_SK_NS1E_6thread17LinearCombinationISJ_Li1EffLNS1J_9ScaleType4KindE0ELNS_15FloatRoundStyleE2ESJ_EENS1_15EpilogueDefaultEEEEEvvEEEEvNT_6ParamsE:
        .type           _ZN7cutlass13device_kernelINS_4gemm6kernel13GemmUniversalIN4cute5tupleIJiiiiEEENS1_10collective13CollectiveMmaINS1_37MainloopSm90TmaGmmaWarpSpecializedFP8ILi4ENS5_IJNS4_1CILi2EEENSA_ILi1EEESC_EEENS1_35KernelTmaWarpSpecializedCooperativeEEENS5_IJNSA_ILi256EEESG_NSA_ILi128EEEEEENS_12float_e4m3_tENS5_IJlSC_lEEESJ_SK_NS4_8TiledMMAINS4_8MMA_AtomIJNS4_4SM904GMMA31MMA_64x256x32_F32E4M3E4M3_SS_TNILNSO_7ScaleInE1ELSQ_1EEEEEENS4_6LayoutISD_NS5_IJSC_NSA_ILi0EEESU_EEEEENS5_IJNS4_10UnderscoreESX_SX_EEEEENS4_13SM90_TMA_LOADENS4_14ComposedLayoutINS4_7SwizzleILi3ELi4ELi3EEENS4_18smem_ptr_flag_bitsILi8EEENST_INS5_IJNSA_ILi8EEESH_EEENS5_IJSH_SC_EEEEEEEvNS4_8identityENS4_23SM90_TMA_LOAD_MULTICASTES1A_vS1B_EENS_8epilogue10collective6detail29Sm90TmaWarpSpecializedAdapterINS1F_15DefaultEpilogueISJ_SK_SK_NS1E_6thread17LinearCombinationISJ_Li1EffLNS1J_9ScaleType4KindE0ELNS_15FloatRoundStyleE2ESJ_EENS1_15EpilogueDefaultEEEEEvvEEEEvNT_6ParamsE,@function
        .size           _ZN7cutlass13device_kernelINS_4gemm6kernel13GemmUniversalIN4cute5tupleIJiiiiEEENS1_10collective13CollectiveMmaINS1_37MainloopSm90TmaGmmaWarpSpecializedFP8ILi4ENS5_IJNS4_1CILi2EEENSA_ILi1EEESC_EEENS1_35KernelTmaWarpSpecializedCooperativeEEENS5_IJNSA_ILi256EEESG_NSA_ILi128EEEEEENS_12float_e4m3_tENS5_IJlSC_lEEESJ_SK_NS4_8TiledMMAINS4_8MMA_AtomIJNS4_4SM904GMMA31MMA_64x256x32_F32E4M3E4M3_SS_TNILNSO_7ScaleInE1ELSQ_1EEEEEENS4_6LayoutISD_NS5_IJSC_NSA_ILi0EEESU_EEEEENS5_IJNS4_10UnderscoreESX_SX_EEEEENS4_13SM90_TMA_LOADENS4_14ComposedLayoutINS4_7SwizzleILi3ELi4ELi3EEENS4_18smem_ptr_flag_bitsILi8EEENST_INS5_IJNSA_ILi8EEESH_EEENS5_IJSH_SC_EEEEEEEvNS4_8identityENS4_23SM90_TMA_LOAD_MULTICASTES1A_vS1B_EENS_8epilogue10collective6detail29Sm90TmaWarpSpecializedAdapterINS1F_15DefaultEpilogueISJ_SK_SK_NS1E_6thread17LinearCombinationISJ_Li1EffLNS1J_9ScaleType4KindE0ELNS_15FloatRoundStyleE2ESJ_EENS1_15EpilogueDefaultEEEEEvvEEEEvNT_6ParamsE,(.L_x_588 - _ZN7cutlass13device_kernelINS_4gemm6kernel13GemmUniversalIN4cute5tupleIJiiiiEEENS1_10collective13CollectiveMmaINS1_37MainloopSm90TmaGmmaWarpSpecializedFP8ILi4ENS5_IJNS4_1CILi2EEENSA_ILi1EEESC_EEENS1_35KernelTmaWarpSpecializedCooperativeEEENS5_IJNSA_ILi256EEESG_NSA_ILi128EEEEEENS_12float_e4m3_tENS5_IJlSC_lEEESJ_SK_NS4_8TiledMMAINS4_8MMA_AtomIJNS4_4SM904GMMA31MMA_64x256x32_F32E4M3E4M3_SS_TNILNSO_7ScaleInE1ELSQ_1EEEEEENS4_6LayoutISD_NS5_IJSC_NSA_ILi0EEESU_EEEEENS5_IJNS4_10UnderscoreESX_SX_EEEEENS4_13SM90_TMA_LOADENS4_14ComposedLayoutINS4_7SwizzleILi3ELi4ELi3EEENS4_18smem_ptr_flag_bitsILi8EEENST_INS5_IJNSA_ILi8EEESH_EEENS5_IJSH_SC_EEEEEEEvNS4_8identityENS4_23SM90_TMA_LOAD_MULTICASTES1A_vS1B_EENS_8epilogue10collective6detail29Sm90TmaWarpSpecializedAdapterINS1F_15DefaultEpilogueISJ_SK_SK_NS1E_6thread17LinearCombinationISJ_Li1EffLNS1J_9ScaleType4KindE0ELNS_15FloatRoundStyleE2ESJ_EENS1_15EpilogueDefaultEEEEEvvEEEEvNT_6ParamsE)
        .other          _ZN7cutlass13device_kernelINS_4gemm6kernel13GemmUniversalIN4cute5tupleIJiiiiEEENS1_10collective13CollectiveMmaINS1_37MainloopSm90TmaGmmaWarpSpecializedFP8ILi4ENS5_IJNS4_1CILi2EEENSA_ILi1EEESC_EEENS1_35KernelTmaWarpSpecializedCooperativeEEENS5_IJNSA_ILi256EEESG_NSA_ILi128EEEEEENS_12float_e4m3_tENS5_IJlSC_lEEESJ_SK_NS4_8TiledMMAINS4_8MMA_AtomIJNS4_4SM904GMMA31MMA_64x256x32_F32E4M3E4M3_SS_TNILNSO_7ScaleInE1ELSQ_1EEEEEENS4_6LayoutISD_NS5_IJSC_NSA_ILi0EEESU_EEEEENS5_IJNS4_10UnderscoreESX_SX_EEEEENS4_13SM90_TMA_LOADENS4_14ComposedLayoutINS4_7SwizzleILi3ELi4ELi3EEENS4_18smem_ptr_flag_bitsILi8EEENST_INS5_IJNSA_ILi8EEESH_EEENS5_IJSH_SC_EEEEEEEvNS4_8identityENS4_23SM90_TMA_LOAD_MULTICASTES1A_vS1B_EENS_8epilogue10collective6detail29Sm90TmaWarpSpecializedAdapterINS1F_15DefaultEpilogueISJ_SK_SK_NS1E_6thread17LinearCombinationISJ_Li1EffLNS1J_9ScaleType4KindE0ELNS_15FloatRoundStyleE2ESJ_EENS1_15EpilogueDefaultEEEEEvvEEEEvNT_6ParamsE,@"STO_CUDA_ENTRY STV_DEFAULT"
_ZN7cutlass13device_kernelINS_4gemm6kernel13GemmUniversalIN4cute5tupleIJiiiiEEENS1_10collective13CollectiveMmaINS1_37MainloopSm90TmaGmmaWarpSpecializedFP8ILi4ENS5_IJNS4_1CILi2EEENSA_ILi1EEESC_EEENS1_35KernelTmaWarpSpecializedCooperativeEEENS5_IJNSA_ILi256EEESG_NSA_ILi128EEEEEENS_12float_e4m3_tENS5_IJlSC_lEEESJ_SK_NS4_8TiledMMAINS4_8MMA_AtomIJNS4_4SM904GMMA31MMA_64x256x32_F32E4M3E4M3_SS_TNILNSO_7ScaleInE1ELSQ_1EEEEEENS4_6LayoutISD_NS5_IJSC_NSA_ILi0EEESU_EEEEENS5_IJNS4_10UnderscoreESX_SX_EEEEENS4_13SM90_TMA_LOADENS4_14ComposedLayoutINS4_7SwizzleILi3ELi4ELi3EEENS4_18smem_ptr_flag_bitsILi8EEENST_INS5_IJNSA_ILi8EEESH_EEENS5_IJSH_SC_EEEEEEEvNS4_8identityENS4_23SM90_TMA_LOAD_MULTICASTES1A_vS1B_EENS_8epilogue10collective6detail29Sm90TmaWarpSpecializedAdapterINS1F_15DefaultEpilogueISJ_SK_SK_NS1E_6thread17LinearCombinationISJ_Li1EffLNS1J_9ScaleType4KindE0ELNS_15FloatRoundStyleE2ESJ_EENS1_15EpilogueDefaultEEEEEvvEEEEvNT_6ParamsE:
[----:B------:R-:W0:Y:S02]  /*0000*/  LDC R1, c[0x0][0x28] ;  /* 0x00000a00ff017b82 */ /* 0x000e240000000800 */
[----:B0-----:R-:W-:Y:S01]  /*0010*/  VIADD R1, R1, 0xfffff338 ;  /* 0xfffff33801017836 */ /* 0x001fe20000000000 */
[----:B------:R-:W0:Y:S01]  /*0020*/  S2R R4, SR_TID.X ;  /* 0x0000000000047919 */ /* 0x000e220000002100 */
[----:B------:R-:W-:Y:S01]  /*0030*/  ELECT P0, URZ, PT ;  /* 0x00000000003f782f */ /* 0x000fe20003800000 */
[----:B------:R-:W-:Y:S01]  /*0040*/  BSSY B0, `(.L_x_0) ;  /* 0x0000015000007945 */ /* 0x000fe20003800000 */
[--C-:B0-----:R-:W-:Y:S02]  /*0050*/  SHF.R.U32.HI R0, RZ, 0x5, R4.reuse ;  /* 0x00000005ff007819 */ /* 0x101fe40000011604 */
[----:B------:R-:W-:-:S03]  /*0060*/  SHF.R.U32.HI R2, RZ, 0x7, R4 ;  /* 0x00000007ff027819 */ /* 0x000fc60000011604 */
[----:B------:R-:W0:Y:S04]  /*0070*/  SHFL.IDX PT, R3, R0, RZ, 0x1f ;  /* 0x00001fff00037589 */ /* 0x000e2800000e0000 */
[----:B------:R-:W1:Y:S01]  /*0080*/  SHFL.IDX PT, R2, R2, RZ, 0x1f ;  /* 0x00001fff02027589 */ /* 0x000e6200000e0000 */
[----:B0-----:R-:W-:Y:S02]  /*0090*/  R2UR UR4, R3 ;  /* 0x00000000030472ca */ /* 0x001fe400000e0000 */
[----:B-1----:R-:W-:-:S11]  /*00a0*/  R2UR UR6, R2 ;  /* 0x00000000020672ca */ /* 0x002fd600000e0000 */
[----:B------:R-:W-:Y:S02]  /*00b0*/  USHF.R.S32.HI UR5, URZ, 0x1f, UR4 ;  /* 0x0000001f3f057899 */ /* 0x000fe40008011404 */
[----:B------:R-:W-:Y:S02]  /*00c0*/  ISETP.NE.OR P0, PT, RZ, UR4, !P0 ;  /* 0x00000004ff007c0c */ /* 0x000fe4000c705670 */
[----:B------:R-:W-:-:S04]  /*00d0*/  ULEA.HI UR5, UR5, UR4, URZ, 0x2 ;  /* 0x0000000405057291 */ /* 0x000fc8000f8f103f */
[----:B------:R-:W-:-:S04]  /*00e0*/  ULOP3.LUT UR5, UR5, 0xfffffffc, URZ, 0xc0, !UPT ;  /* 0xfffffffc05057892 */ /* 0x000fc8000f8ec03f */
[----:B------:R-:W-:-:S03]  /*00f0*/  UIADD3 UR8, UR4, -UR5, URZ ;  /* 0x8000000504087290 */ /* 0x000fc6000fffe03f */
[----:B------:R-:W-:Y:S09]  /*0100*/  @P0 BRA `(.L_x_1) ;  /* 0x0000000000200947 */ /* 0x000ff20003800000 */
[----:B------:R-:W-:Y:S02]  /*0110*/  ULDC.64 UR4, c[0x0][0x198] ;  /* 0x0000660000047ab9 */ /* 0x000fe40000000a00 */
[----:B------:R-:W-:Y:S02]  /*0120*/  UIADD3 UR10, UP0, UR4, 0xf0, URZ ;  /* 0x000000f0040a7890 */ /* 0x000fe4000ff1e03f */
[----:B------:R-:W-:Y:S02]  /*0130*/  UIADD3 UR4, UP1, UR4, 0x1f0, URZ ;  /* 0x000001f004047890 */ /* 0x000fe4000ff3e03f */
[----:B------:R-:W-:Y:S02]  /*0140*/  UIADD3.X UR11, URZ, UR5, URZ, UP0, !UPT ;  /* 0x000000053f0b7290 */ /* 0x000fe400087fe43f */
[----:B------:R-:W-:-:S07]  /*0150*/  UIADD3.X UR5, URZ, UR5, URZ, UP1, !UPT ;  /* 0x000000053f057290 */ /* 0x000fce0008ffe43f */
[----:B------:R0:W-:Y:S02]  /*0160*/  UTMACCTL.PF [UR10] ;  /* 0x000000000a0079b9 */ /* 0x0001e40008040000 */
[----:B------:R0:W-:Y:S02]  /*0170*/  UTMACCTL.PF [UR4] ;  /* 0x00000000040079b9 */ /* 0x0001e40008040000 */
[----:B0-----:R-:W-:Y:S01]  /*0180*/  NOP ;  /* 0x0000000000007918 */ /* 0x001fe20000000000 */
.L_x_1:
[----:B------:R-:W-:Y:S05]  /*0190*/  BSYNC B0 ;  /* 0x0000000000007941 */ /* 0x000fea0003800000 */
.L_x_0:
[----:B------:R-:W0:Y:S01]  /*01a0*/  SHFL.IDX PT, R3, R0, RZ, 0x1f ;  /* 0x00001fff00037589 */ /* 0x000e2200000e0000 */
[----:B------:R-:W-:Y:S01]  /*01b0*/  UISETP.NE.AND UP0, UPT, UR8, 0x3, UPT ;  /* 0x000000030800788c */ /* 0x000fe2000bf05270 */
[----:B------:R-:W-:Y:S01]  /*01c0*/  ISETP.NE.AND P1, PT, RZ, UR6, PT ;  /* 0x00000006ff007c0c */ /* 0x000fe2000bf25270 */
[----:B------:R-:W-:Y:S02]  /*01d0*/  UIADD3 UR10, UR6, -0x1, URZ ;  /* 0xffffffff060a7890 */ /* 0x000fe4000fffe03f */
[----:B------:R-:W-:Y:S02]  /*01e0*/  UISETP.EQ.OR UP0, UPT, UR8, URZ, !UP0 ;  /* 0x0000003f0800728c */ /* 0x000fe4000c702670 */
[----:B------:R-:W-:Y:S02]  /*01f0*/  UISETP.GE.U32.AND UP1, UPT, UR10, 0x2, UPT ;  /* 0x000000020a00788c */ /* 0x000fe4000bf26070 */
[----:B------:R-:W-:-:S04]  /*0200*/  UISETP.EQ.AND UP0, UPT, UR6, URZ, UP0 ;  /* 0x0000003f0600728c */ /* 0x000fc80008702270 */
[----:B------:R-:W-:-:S04]  /*0210*/  USEL UR13, URZ, 0x1, !UP0 ;  /* 0x000000013f0d7887 */ /* 0x000fc8000c000000 */
[----:B------:R-:W-:Y:S01]  /*0220*/  USEL UR13, UR13, 0x2, UP1 ;  /* 0x000000020d0d7887 */ /* 0x000fe20008800000 */
[----:B0-----:R-:W-:-:S13]  /*0230*/  ISETP.NE.AND P0, PT, R3, RZ, PT ;  /* 0x000000ff0300720c */ /* 0x001fda0003f05270 */
[----:B------:R-:W-:Y:S05]  /*0240*/  @P0 BRA `(.L_x_2) ;  /* 0x0000000000580947 */ /* 0x000fea0003800000 */
[----:B------:R-:W0:Y:S01]  /*0250*/  S2UR UR9, SR_CgaCtaId ;  /* 0x00000000000979c3 */ /* 0x000e220000008800 */
[----:B------:R-:W-:Y:S01]  /*0260*/  UMOV UR4, 0x400 ;  /* 0x0000040000047882 */ /* 0x000fe20000000000 */
[----:B------:R-:W-:Y:S01]  /*0270*/  UMOV UR5, 0x1 ;  /* 0x0000000100057882 */ /* 0x000fe20000000000 */
[----:B------:R-:W-:Y:S01]  /*0280*/  UMOV UR6, 0x4 ;  /* 0x0000000400067882 */ /* 0x000fe20000000000 */
[----:B------:R-:W-:Y:S01]  /*0290*/  ELECT P0, URZ, PT ;  /* 0x00000000003f782f */ /* 0x000fe20003800000 */
[----:B------:R-:W-:-:S04]  /*02a0*/  UIADD3 UR6, -UR6, 0x100000, URZ ;  /* 0x0010000006067890 */ /* 0x000fc8000fffe13f */
[----:B------:R-:W-:Y:S02]  /*02b0*/  USHF.L.U32 UR7, UR6, 0xb, URZ ;  /* 0x0000000b06077899 */ /* 0x000fe4000800063f */
[----:B------:R-:W-:Y:S02]  /*02c0*/  USHF.L.U32 UR6, UR6, 0x1, URZ ;  /* 0x0000000106067899 */ /* 0x000fe4000800063f */
[----:B0-----:R-:W-:Y:S02]  /*02d0*/  ULEA UR9, UR9, UR4, 0x18 ;  /* 0x0000000409097291 */ /* 0x001fe4000f8ec03f */
[----:B------:R-:W-:-:S04]  /*02e0*/  UIADD3 UR4, -UR5, 0x100000, URZ ;  /* 0x0010000005047890 */ /* 0x000fc8000fffe13f */
[----:B------:R-:W-:Y:S02]  /*02f0*/  USHF.L.U32 UR5, UR4, 0xb, URZ ;  /* 0x0000000b04057899 */ /* 0x000fe4000800063f */
[----:B------:R-:W-:Y:S01]  /*0300*/  USHF.L.U32 UR4, UR4, 0x1, URZ ;  /* 0x0000000104047899 */ /* 0x000fe2000800063f */
[----:B------:R-:W0:Y:S11]  /*0310*/  FENCE.VIEW.ASYNC.S ;  /* 0x00000000000073c6 */ /* 0x000e360000000000 */
[----:B0-----:R0:W1:Y:S01]  /*0320*/  SYNCS.EXCH.64 URZ, [UR9], UR4 ;  /* 0x00000004093f75b2 */ /* 0x0010620008000100 */
[----:B------:R0:W2:Y:S01]  /*0330*/  SYNCS.EXCH.64 URZ, [UR9+0x20], UR6 ;  /* 0x00002006093f75b2 */ /* 0x0000a20008000100 */
[----:B------:R0:W3:Y:S01]  /*0340*/  SYNCS.EXCH.64 URZ, [UR9+0x8], UR4 ;  /* 0x00000804093f75b2 */ /* 0x0000e20008000100 */
[----:B------:R0:W4:Y:S01]  /*0350*/  SYNCS.EXCH.64 URZ, [UR9+0x28], UR6 ;  /* 0x00002806093f75b2 */ /* 0x0001220008000100 */
[----:B------:R0:W0:Y:S01]  /*0360*/  SYNCS.EXCH.64 URZ, [UR9+0x10], UR4 ;  /* 0x00001004093f75b2 */ /* 0x0000220008000100 */
[----:B------:R0:W0:Y:S01]  /*0370*/  SYNCS.EXCH.64 URZ, [UR9+0x30], UR6 ;  /* 0x00003006093f75b2 */ /* 0x0000220008000100 */
[----:B------:R0:W0:Y:S01]  /*0380*/  SYNCS.EXCH.64 URZ, [UR9+0x18], UR4 ;  /* 0x00001804093f75b2 */ /* 0x0000220008000100 */
[----:B------:R0:W0:Y:S01]  /*0390*/  SYNCS.EXCH.64 URZ, [UR9+0x38], UR6 ;  /* 0x00003806093f75b2 */ /* 0x0000220008000100 */
[----:B------:R-:W-:Y:S01]  /*03a0*/  NOP ;  /* 0x0000000000007918 */ /* 0x000fe20000000000 */
.L_x_2:
[----:B------:R-:W-:Y:S01]  /*03b0*/  SHF.R.S32.HI R2, RZ, 0x1f, R4 ;  /* 0x0000001fff027819 */ /* 0x000fe20000011404 */
[----:B------:R-:W5:Y:S01]  /*03c0*/  SHFL.IDX PT, R0, R0, RZ, 0x1f ;  /* 0x00001fff00007589 */ /* 0x000f6200000e0000 */
[----:B0-----:R-:W0:Y:S01]  /*03d0*/  S2UR UR9, SR_CTAID.X ;  /* 0x00000000000979c3 */ /* 0x001e220000002500 */
[----:B------:R-:W-:Y:S02]  /*03e0*/  ELECT P0, URZ, PT ;  /* 0x00000000003f782f */ /* 0x000fe40003800000 */
[----:B------:R-:W-:Y:S01]  /*03f0*/  LEA.HI R2, R2, R4, RZ, 0x7 ;  /* 0x0000000402027211 */ /* 0x000fe200078f38ff */
[----:B------:R-:W-:Y:S01]  /*0400*/  ULDC UR4, c[0x0][0x150] ;  /* 0x0000540000047ab9 */ /* 0x000fe20000000800 */
[----:B------:R-:W-:Y:S01]  /*0410*/  SHF.R.S32.HI R6, RZ, 0x1f, R3 ;  /* 0x0000001fff067819 */ /* 0x000fe20000011403 */
[----:B------:R-:W-:Y:S01]  /*0420*/  NOP ;  /* 0x0000000000007918 */ /* 0x000fe20000000000 */
[----:B------:R-:W-:Y:S01]  /*0430*/  LOP3.LUT R2, R2, 0xffffff80, RZ, 0xc0, !PT ;  /* 0xffffff8002027812 */ /* 0x000fe200078ec0ff */
[----:B------:R-:W-:Y:S01]  /*0440*/  NOP ;  /* 0x0000000000007918 */ /* 0x000fe20000000000 */
[----:B------:R-:W-:Y:S01]  /*0450*/  LEA.HI R6, R6, R3, RZ, 0x2 ;  /* 0x0000000306067211 */ /* 0x000fe200078f10ff */
[----:B------:R-:W1:Y:S02]  /*0460*/  LDC R8, c[0x0][0x144] ;  /* 0x00005100ff087b82 */ /* 0x000e640000000800 */
[----:B------:R-:W-:Y:S01]  /*0470*/  IMAD.IADD R4, R4, 0x1, -R2 ;  /* 0x0000000104047824 */ /* 0x000fe200078e0a02 */
[----:B------:R-:W-:Y:S01]  /*0480*/  LOP3.LUT R6, R6, 0x3ffffffc, RZ, 0xc0, !PT ;  /* 0x3ffffffc06067812 */ /* 0x000fe200078ec0ff */
[----:B------:R-:W2:Y:S03]  /*0490*/  S2R R2, SR_CTAID.Y ;  /* 0x0000000000027919 */ /* 0x000ea60000002600 */
[----:B------:R-:W-:Y:S01]  /*04a0*/  SHF.R.S32.HI R5, RZ, 0x1f, R4 ;  /* 0x0000001fff057819 */ /* 0x000fe20000011404 */
[----:B------:R-:W-:Y:S01]  /*04b0*/  IMAD.IADD R6, R3, 0x1, -R6 ;  /* 0x0000000103067824 */ /* 0x000fe200078e0a06 */
[----:B------:R-:W3:Y:S02]  /*04c0*/  LDC R13, c[0x0][0x148] ;  /* 0x00005200ff0d7b82 */ /* 0x000ee40000000800 */
[----:B------:R-:W-:-:S02]  /*04d0*/  LEA.HI R5, R5, R4, RZ, 0x3 ;  /* 0x0000000405057211 */ /* 0x000fc400078f18ff */
[----:B-----5:R-:W-:Y:S02]  /*04e0*/  ISETP.NE.OR P0, PT, R0, RZ, !P0 ;  /* 0x000000ff0000720c */ /* 0x020fe40004705670 */
[--C-:B------:R-:W-:Y:S02]  /*04f0*/  SHF.R.S32.HI R0, RZ, 0x3, R5.reuse ;  /* 0x00000003ff007819 */ /* 0x100fe40000011405 */
[----:B------:R-:W-:Y:S02]  /*0500*/  SHF.R.S32.HI R5, RZ, 0x1f, R5 ;  /* 0x0000001fff057819 */ /* 0x000fe40000011405 */
[----:B0-----:R-:W-:Y:S02]  /*0510*/  I2FP.F32.U32 R7, UR9 ;  /* 0x0000000900077c45 */ /* 0x001fe40008201000 */
[----:B------:R-:W-:-:S03]  /*0520*/  LEA.HI R5, R5, R0, RZ, 0x2 ;  /* 0x0000000005057211 */ /* 0x000fc600078f10ff */
[----:B------:R-:W-:Y:S01]  /*0530*/  FMUL R7, R7, UR4 ;  /* 0x0000000407077c20 */ /* 0x000fe20008400000 */
[----:B------:R-:W-:Y:S01]  /*0540*/  LOP3.LUT R5, R5, 0xfffffffc, RZ, 0xc0, !PT ;  /* 0xfffffffc05057812 */ /* 0x000fe200078ec0ff */
[----:B------:R-:W-:Y:S01]  /*0550*/  VOTEU.ALL UP0, P0 ;  /* 0x00000000003f7886 */ /* 0x000fe20000000000 */
[----:B------:R-:W-:Y:S01]  /*0560*/  ULDC UR4, c[0x0][0x154] ;  /* 0x0000550000047ab9 */ /* 0x000fe20000000800 */
[----:B------:R-:W-:Y:S02]  /*0570*/  VOTEU.ALL UP1, P0 ;  /* 0x00000000003f7886 */ /* 0x000fe40000020000 */
[----:B------:R-:W0:Y:S01]  /*0580*/  F2I.U32.TRUNC.NTZ R7, R7 ;  /* 0x0000000700077305 */ /* 0x000e22000020f000 */
[----:B------:R-:W-:Y:S01]  /*0590*/  IMAD.IADD R5, R0, 0x1, -R5 ;  /* 0x0000000100057824 */ /* 0x000fe200078e0a05 */
[----:B------:R-:W5:Y:S01]  /*05a0*/  @!UP0 S2UR UR7, SR_CgaCtaId ;  /* 0x00000000000789c3 */ /* 0x000f620000008800 */
[----:B------:R-:W-:Y:S02]  /*05b0*/  @!UP0 UMOV UR6, 0x400 ;  /* 0x0000040000068882 */ /* 0x000fe40000000000 */
[----:B------:R-:W-:Y:S01]  /*05c0*/  IMAD R5, R6, 0x4, R5 ;  /* 0x0000000406057824 */ /* 0x000fe200078e0205 */
[----:B--2---:R-:W-:-:S04]  /*05d0*/  I2FP.F32.U32 R6, R2 ;  /* 0x0000000200067245 */ /* 0x004fc80000201000 */
[----:B------:R-:W-:Y:S01]  /*05e0*/  LEA.HI R0, R5, R5, RZ, 0x1 ;  /* 0x0000000505007211 */ /* 0x000fe200078f08ff */
[----:B------:R-:W-:Y:S01]  /*05f0*/  FMUL R6, R6, UR4 ;  /* 0x0000000406067c20 */ /* 0x000fe20008400000 */
[----:B------:R-:W-:Y:S02]  /*0600*/  UMOV UR4, 0x20 ;  /* 0x0000002000047882 */ /* 0x000fe40000000000 */
[----:B------:R-:W-:Y:S01]  /*0610*/  LOP3.LUT R0, R0, 0xfffffffe, RZ, 0xc0, !PT ;  /* 0xfffffffe00007812 */ /* 0x000fe200078ec0ff */
[----:B0-----:R-:W-:Y:S01]  /*0620*/  IMAD.MOV R11, RZ, RZ, -R7 ;  /* 0x000000ffff0b7224 */ /* 0x001fe200078e0a07 */
[----:B------:R-:W-:-:S04]  /*0630*/  @!UP0 UIADD3 UR4, -UR4, 0x100000, URZ ;  /* 0x0010000004048890 */ /* 0x000fc8000fffe13f */
[----:B------:R-:W-:Y:S02]  /*0640*/  @!UP0 USHF.L.U32 UR5, UR4, 0xb, URZ ;  /* 0x0000000b04058899 */ /* 0x000fe4000800063f */
[----:B------:R-:W-:Y:S01]  /*0650*/  @!UP0 USHF.L.U32 UR4, UR4, 0x1, URZ ;  /* 0x0000000104048899 */ /* 0x000fe2000800063f */
[----:B------:R-:W0:Y:S01]  /*0660*/  F2I.U32.TRUNC.NTZ R6, R6 ;  /* 0x0000000600067305 */ /* 0x000e22000020f000 */
[----:B------:R-:W2:Y:S01]  /*0670*/  LDC R7, c[0x0][0x140] ;  /* 0x00005000ff077b82 */ /* 0x000ea20000000800 */
[----:B-1----:R-:W-:Y:S02]  /*0680*/  IMAD R11, R8, R11, UR9 ;  /* 0x00000009080b7e24 */ /* 0x002fe4000f8e020b */
[----:B------:R-:W-:-:S05]  /*0690*/  IMAD.IADD R0, R5, 0x1, -R0 ;  /* 0x0000000105007824 */ /* 0x000fca00078e0a00 */
[----:B------:R-:W-:Y:S01]  /*06a0*/  ISETP.NE.AND P2, PT, R0, R11, PT ;  /* 0x0000000b0000720c */ /* 0x000fe20003f45270 */
[C---:B------:R-:W-:Y:S01]  /*06b0*/  IMAD.SHL.U32 R0, R5.reuse, 0x4, RZ ;  /* 0x0000000405007824 */ /* 0x040fe200078e00ff */
[----:B-----5:R-:W-:Y:S01]  /*06c0*/  @!UP0 ULEA UR6, UR7, UR6, 0x18 ;  /* 0x0000000607068291 */ /* 0x020fe2000f8ec03f */
[----:B------:R-:W-:Y:S01]  /*06d0*/  VOTEU.ALL UP0, P0 ;  /* 0x00000000003f7886 */ /* 0x000fe20000000000 */
[----:B------:R-:W-:Y:S01]  /*06e0*/  LOP3.LUT P0, RZ, R4, 0x7, RZ, 0xc0, !PT ;  /* 0x0000000704ff7812 */ /* 0x000fe2000780c0ff */
[----:B0-----:R-:W-:Y:S01]  /*06f0*/  IMAD.MOV R12, RZ, RZ, -R6 ;  /* 0x000000ffff0c7224 */ /* 0x001fe200078e0a06 */
[----:B------:R-:W-:-:S03]  /*0700*/  LOP3.LUT R9, R5, 0xc, R0, 0x78, !PT ;  /* 0x0000000c05097812 */ /* 0x000fc600078e7800 */
[----:B---3--:R-:W-:Y:S01]  /*0710*/  IMAD R5, R13, R12, R2 ;  /* 0x0000000c0d057224 */ /* 0x008fe200078e0202 */
[C---:B------:R-:W-:Y:S01]  /*0720*/  ISETP.LT.U32.AND P0, PT, R9.reuse, 0x2, !P0 ;  /* 0x000000020900780c */ /* 0x040fe20004701070 */
[----:B------:R0:W-:Y:S02]  /*0730*/  STL [R1+0x454], R9 ;  /* 0x0004540901007387 */ /* 0x0001e40000100800 */
[----:B------:R-:W-:Y:S02]  /*0740*/  @P2 LEA.HI R0, R9, R9, RZ, 0x1 ;  /* 0x0000000909002211 */ /* 0x000fe400078f08ff */
[----:B------:R-:W1:Y:S02]  /*0750*/  FENCE.VIEW.ASYNC.S ;  /* 0x00000000000073c6 */ /* 0x000e640000000000 */
[----:B-1----:R0:W1:Y:S01]  /*0760*/  @!UP0 SYNCS.EXCH.64 URZ, [UR6+0x50], UR4 ;  /* 0x00005004063f85b2 */ /* 0x0020620008000100 */
[----:B--2---:R-:W-:Y:S02]  /*0770*/  ISETP.EQ.U32.AND P5, PT, R7, 0x1, PT ;  /* 0x000000010700780c */ /* 0x004fe40003fa2070 */
[----:B------:R-:W-:-:S04]  /*0780*/  @P2 SHF.R.S32.HI R0, RZ, 0x1, R0 ;  /* 0x00000001ff002819 */ /* 0x000fc80000011400 */
[----:B------:R-:W-:Y:S01]  /*0790*/  @P2 ISETP.NE.AND P3, PT, R0, R5, PT ;  /* 0x000000050000220c */ /* 0x000fe20003f65270 */
[----:B------:R-:W-:Y:S01]  /*07a0*/  IMAD.MOV.U32 R0, RZ, RZ, 0x1 ;  /* 0x00000001ff007424 */ /* 0x000fe200078e00ff */
[----:B------:R-:W-:Y:S02]  /*07b0*/  SEL R5, RZ, 0x1, !P0 ;  /* 0x00000001ff057807 */ /* 0x000fe40004000000 */
[----:B------:R-:W-:-:S04]  /*07c0*/  @P2 SEL R0, RZ, 0x1, P3 ;  /* 0x00000001ff002807 */ /* 0x000fc80001800000 */
[----:B------:R-:W-:Y:S01]  /*07d0*/  LOP3.LUT R0, R0, R5, RZ, 0xc0, !PT ;  /* 0x0000000500007212 */ /* 0x000fe200078ec0ff */
[----:B------:R0:W2:Y:S01]  /*07e0*/  @!UP1 SYNCS.EXCH.64 URZ, [UR6+0x58], UR4 ;  /* 0x00005804063f95b2 */ /* 0x0000a20008000100 */
[----:B------:R-:W-:-:S03]  /*07f0*/  NOP ;  /* 0x0000000000007918 */ /* 0x000fc60000000000 */
[----:B------:R0:W-:Y:S01]  /*0800*/  STL [R1+0x450], R0 ;  /* 0x0004500001007387 */ /* 0x0001e20000100800 */
[----:B-1----:R-:W-:Y:S05]  /*0810*/  @!P5 BRA `(.L_x_3) ;  /* 0x000000000008d947 */ /* 0x002fea0003800000 */
[----:B--2-4-:R-:W-:Y:S01]  /*0820*/  UCGABAR_ARV ;  /* 0x00000000000079c7 */ /* 0x014fe20008000000 */
[----:B------:R-:W-:Y:S05]  /*0830*/  BRA `(.L_x_4) ;  /* 0x0000000000047947 */ /* 0x000fea0003800000 */
.L_x_3:
[----:B--2-4-:R-:W-:Y:S01]  /*0840*/  NOP ;  /* 0x0000000000007918 */ /* 0x014fe20000000000 */
.L_x_4:
[----:B0-----:R-:W0:Y:S01]  /*0850*/  LDC R0, c[0x0][0x65c] ;  /* 0x00019700ff007b82 */ /* 0x001e220000000800 */
[----:B------:R-:W-:Y:S02]  /*0860*/  IMAD.U32 R4, RZ, RZ, UR9 ;  /* 0x00000009ff047e24 */ /* 0x000fe4000f8e00ff */
[----:B------:R-:W-:Y:S01]  /*0870*/  IMAD.MOV.U32 R5, RZ, RZ, RZ ;  /* 0x000000ffff057224 */ /* 0x000fe200078e00ff */
[----:B0-----:R-:W-:-:S13]  /*0880*/  ISETP.NE.AND P4, PT, R0, 0x1, PT ;  /* 0x000000010000780c */ /* 0x001fda0003f85270 */
[----:B------:R-:W0:Y:S01]  /*0890*/  @P4 LDC R7, c[0x0][0x10] ;  /* 0x00000400ff074b82 */ /* 0x000e220000000800 */
[----:B------:R-:W-:Y:S02]  /*08a0*/  @P4 IMAD.MOV.U32 R3, RZ, RZ, RZ ;  /* 0x000000ffff034224 */ /* 0x000fe400078e00ff */
[----:B------:R-:W-:-:S05]  /*08b0*/  @P4 IMAD.MOV.U32 R15, RZ, RZ, RZ ;  /* 0x000000ffff0f4224 */ /* 0x000fca00078e00ff */
[----:B------:R-:W1:Y:S01]  /*08c0*/  @!P4 LDC R9, c[0x0][0xc] ;  /* 0x00000300ff09cb82 */ /* 0x000e620000000800 */
[----:B0-----:R-:W-:-:S04]  /*08d0*/  @P4 IMAD.WIDE.U32 R6, R7, UR9, R2 ;  /* 0x0000000907064c25 */ /* 0x001fc8000f8e0002 */
[----:B------:R-:W-:Y:S02]  /*08e0*/  @P4 IMAD.MOV.U32 R8, RZ, RZ, R6 ;  /* 0x000000ffff084224 */ /* 0x000fe400078e0006 */
[----:B------:R-:W-:Y:S02]  /*08f0*/  @P4 IMAD.IADD R16, R7, 0x1, R15 ;  /* 0x0000000107104824 */ /* 0x000fe400078e020f */
[----:B-1----:R-:W-:-:S04]  /*0900*/  @!P4 IMAD.WIDE.U32 R4, R2, R9, R4 ;  /* 0x000000090204c225 */ /* 0x002fc800078e0004 */
[----:B------:R-:W-:Y:S02]  /*0910*/  @!P4 IMAD.MOV.U32 R8, RZ, RZ, R4 ;  /* 0x000000ffff08c224 */ /* 0x000fe400078e0004 */
[----:B------:R-:W-:-:S03]  /*0920*/  @!P4 IMAD.MOV.U32 R16, RZ, RZ, R5 ;  /* 0x000000ffff10c224 */ /* 0x000fc600078e0005 */
[----:B------:R0:W-:Y:S04]  /*0930*/  STL [R1+0x45c], R8 ;  /* 0x00045c0801007387 */ /* 0x0001e80000100800 */
[----:B------:R0:W-:Y:S01]  /*0940*/  STL [R1+0x458], R16 ;  /* 0x0004581001007387 */ /* 0x0001e20000100800 */
[----:B------:R-:W-:Y:S05]  /*0950*/  @!P5 BRA `(.L_x_5) ;  /* 0x00000000000cd947 */ /* 0x000fea0003800000 */
[----:B------:R-:W-:Y:S01]  /*0960*/  UCGABAR_WAIT ;  /* 0x0000000000007dc7 */ /* 0x000fe20008000000 */
[----:B------:R-:W-:Y:S01]  /*0970*/  CCTL.IVALL ;  /* 0x00000000ff00798f */ /* 0x000fe20002000000 */
[----:B------:R-:W-:Y:S05]  /*0980*/  BRA `(.L_x_6) ;  /* 0x0000000000047947 */ /* 0x000fea0003800000 */
.L_x_5:
[----:B------:R-:W-:Y:S06]  /*0990*/  BAR.SYNC.DEFER_BLOCKING 0x0 ;  /* 0x0000000000007b1d */ /* 0x000fec0000010000 */
.L_x_6:
[----:B------:R-:W-:Y:S05]  /*09a0*/  @!P1 BRA `(.L_x_7) ;  /* 0x0000027c00049947 */ /* 0x000fea0003800000 */
[----:B------:R-:W-:-:S06]  /*09b0*/  UISETP.GT.U32.AND UP0, UPT, UR10, 0x1, UPT ;  /* 0x000000010a00788c */ /* 0x000fcc000bf04070 */
[----:B------:R-:W-:-:S13]  /*09c0*/  PLOP3.LUT P0, PT, PT, PT, UP0, 0x80, 0x0 ;  /* 0x000000000000781c */ /* 0x000fda0003f0f008 */
[----:B------:R-:W-:Y:S05]  /*09d0*/  @P0 EXIT ;  /* 0x000000000000094d */ /* 0x000fea0003800000 */
[----:B------:R-:W-:Y:S01]  /*09e0*/  IMAD.MOV.U32 R5, RZ, RZ, -0x1 ;  /* 0xffffffffff057424 */ /* 0x000fe200078e00ff */
[----:B------:R-:W-:Y:S01]  /*09f0*/  ULDC.64 UR4, c[0x0][0x650] ;  /* 0x0001940000047ab9 */ /* 0x000fe20000000a00 */
[----:B------:R-:W-:Y:S01]  /*0a00*/  IMAD.MOV.U32 R4, RZ, RZ, -0x1 ;  /* 0xffffffffff047424 */ /* 0x000fe200078e00ff */
[----:B------:R-:W-:Y:S01]  /*0a10*/  ISETP.GE.U32.AND P0, PT, R8, UR4, PT ;  /* 0x0000000408007c0c */ /* 0x000fe2000bf06070 */
[----:B------:R-:W-:Y:S01]  /*0a20*/  UMOV UR9, 0xffffffff ;  /* 0xffffffff00097882 */ /* 0x000fe20000000000 */
[----:B------:R1:W-:Y:S01]  /*0a30*/  STL [R1+0x464], R5 ;  /* 0x0004640501007387 */ /* 0x0003e20000100800 */
[----:B------:R-:W-:Y:S02]  /*0a40*/  PRMT R0, RZ, 0x7610, R0 ;  /* 0x00007610ff007816 */ /* 0x000fe40000000000 */
[----:B------:R-:W-:Y:S01]  /*0a50*/  ISETP.GE.U32.AND.EX P0, PT, R16, UR5, PT, P0 ;  /* 0x0000000510007c0c */ /* 0x000fe2000bf06100 */
[----:B------:R1:W-:-:S12]  /*0a60*/  STL [R1+0x460], R4 ;  /* 0x0004600401007387 */ /* 0x0003d80000100800 */
[----:B-1----:R-:W-:Y:S05]  /*0a70*/  @P0 BRA `(.L_x_8) ;  /* 0x00000004003c0947 */ /* 0x002fea0003800000 */
[----:B------:R-:W-:Y:S01]  /*0a80*/  ULDC.64 UR14, c[0x0][0x628] ;  /* 0x00018a00000e7ab9 */ /* 0x000fe20000000a00 */
[----:B------:R-:W1:Y:S01]  /*0a90*/  LDC.64 R6, c[0x0][0x620] ;  /* 0x00018800ff067b82 */ /* 0x000e620000000a00 */
[----:B------:R-:W-:Y:S01]  /*0aa0*/  ISETP.NE.U32.AND P0, PT, RZ, UR14, PT ;  /* 0x0000000eff007c0c */ /* 0x000fe2000bf05070 */
[----:B------:R-:W-:Y:S01]  /*0ab0*/  ULDC UR11, c[0x0][0x630] ;  /* 0x00018c00000b7ab9 */ /* 0x000fe20000000800 */
[----:B------:R-:W-:Y:S02]  /*0ac0*/  R2UR UR4, R8 ;  /* 0x00000000080472ca */ /* 0x000fe400000e0000 */
[----:B------:R-:W-:Y:S02]  /*0ad0*/  ISETP.NE.AND.EX P0, PT, RZ, UR15, PT, P0 ;  /* 0x0000000fff007c0c */ /* 0x000fe4000bf05300 */
[----:B------:R-:W-:-:S11]  /*0ae0*/  R2UR UR5, R16 ;  /* 0x00000000100572ca */ /* 0x000fd600000e0000 */
[----:B------:R-:W-:Y:S05]  /*0af0*/  @!P0 BRA `(.L_x_9) ;  /* 0x0000000000308947 */ /* 0x000fea0003800000 */
[----:B------:R-:W-:Y:S01]  /*0b00*/  R2UR UR4, R8 ;  /* 0x00000000080472ca */ /* 0x000fe200000e0000 */
[----:B------:R-:W-:Y:S01]  /*0b10*/  ULDC UR8, c[0x0][0x634] ;  /* 0x00018d0000087ab9 */ /* 0x000fe20000000800 */
[----:B------:R-:W-:-:S11]  /*0b20*/  R2UR UR10, R16 ;  /* 0x00000000100a72ca */ /* 0x000fd600000e0000 */
[----:B------:R-:W-:-:S04]  /*0b30*/  UIADD3 UR8, UP0, UR4, UR8, URZ ;  /* 0x0000000804087290 */ /* 0x000fc8000ff1e03f */
[----:B------:R-:W-:-:S04]  /*0b40*/  UIADD3.X UR10, URZ, UR10, URZ, UP0, !UPT ;  /* 0x0000000a3f0a7290 */ /* 0x000fc800087fe43f */
[----:B------:R-:W-:-:S04]  /*0b50*/  UIMAD.WIDE.U32 UR4, UR10, UR14, URZ ;  /* 0x0000000e0a0472a5 */ /* 0x000fc8000f8e003f */
[----:B------:R-:W-:Y:S02]  /*0b60*/  UIMAD.WIDE.U32 UR6, UP0, UR8, UR15, UR4 ;  /* 0x0000000f080672a5 */ /* 0x000fe4000f800004 */
[----:B------:R-:W-:Y:S02]  /*0b70*/  UIMAD.WIDE.U32 UR4, UR8, UR14, URZ ;  /* 0x0000000e080472a5 */ /* 0x000fe4000f8e003f */
[----:B------:R-:W-:Y:S02]  /*0b80*/  UIADD3.X UR9, URZ, URZ, URZ, UP0, !UPT ;  /* 0x0000003f3f097290 */ /* 0x000fe400087fe43f */
[----:B------:R-:W-:Y:S01]  /*0b90*/  UIADD3 URZ, UP0, UR5, UR6, URZ ;  /* 0x00000006053f7290 */ /* 0x000fe2000ff1e03f */
[----:B------:R-:W-:-:S03]  /*0ba0*/  UMOV UR8, UR7 ;  /* 0x0000000700087c82 */ /* 0x000fc60008000000 */
[----:B------:R-:W-:-:S12]  /*0bb0*/  UIMAD.WIDE.U32.X UR4, UR10, UR15, UR8, UP0 ;  /* 0x0000000f0a0472a5 */ /* 0x000fd800080e0408 */
.L_x_9:
[----:B------:R-:W-:Y:S01]  /*0bc0*/  USHF.R.U64 UR9, UR4, UR11, UR5 ;  /* 0x0000000b04097299 */ /* 0x000fe20008001205 */
[----:B------:R-:W2:Y:S01]  /*0bd0*/  LDC.64 R20, c[0x0][0x640] ;  /* 0x00019000ff147b82 */ /* 0x000ea20000000a00 */
[----:B------:R-:W-:Y:S01]  /*0be0*/  USHF.R.U32.HI UR4, URZ, UR11, UR5 ;  /* 0x0000000b3f047299 */ /* 0x000fe20008011605 */
[----:B------:R-:W-:Y:S02]  /*0bf0*/  IMAD.MOV.U32 R4, RZ, RZ, R8 ;  /* 0x000000ffff047224 */ /* 0x000fe400078e0008 */
[----:B------:R-:W-:Y:S01]  /*0c00*/  IMAD R12, R13, R12, R2 ;  /* 0x0000000c0d0c7224 */ /* 0x000fe200078e0202 */
[----:B------:R-:W-:Y:S01]  /*0c10*/  IADD3 R3, P0, RZ, -UR9, RZ ;  /* 0x80000009ff037c10 */ /* 0x000fe2000ff1e0ff */
[----:B------:R-:W-:Y:S02]  /*0c20*/  IMAD.MOV.U32 R13, RZ, RZ, 0x1 ;  /* 0x00000001ff0d7424 */ /* 0x000fe400078e00ff */
[----:B------:R-:W3:Y:S02]  /*0c30*/  LDC R10, c[0x0][0x618] ;  /* 0x00018600ff0a7b82 */ /* 0x000ee40000000800 */
[----:B------:R-:W-:-:S04]  /*0c40*/  IMAD.X R5, RZ, RZ, ~UR4, P0 ;  /* 0x80000004ff057e24 */ /* 0x000fc800080e06ff */
[-C--:B-1----:R-:W-:Y:S02]  /*0c50*/  IMAD R0, R5, R6.reuse, RZ ;  /* 0x0000000605007224 */ /* 0x082fe400078e02ff */
[----:B------:R-:W1:Y:S01]  /*0c60*/  LDC R14, c[0x0][0x608] ;  /* 0x00018200ff0e7b82 */ /* 0x000e620000000800 */
[----:B------:R-:W-:Y:S02]  /*0c70*/  IMAD.MOV.U32 R5, RZ, RZ, R16 ;  /* 0x000000ffff057224 */ /* 0x000fe400078e0010 */
[----:B------:R-:W-:-:S05]  /*0c80*/  IMAD.WIDE.U32 R4, R3, R6, R4 ;  /* 0x0000000603047225 */ /* 0x000fca00078e0004 */
[----:B------:R-:W4:Y:S01]  /*0c90*/  LDC R18, c[0x0][0x658] ;  /* 0x00019600ff127b82 */ /* 0x000f220000000800 */
[----:B------:R-:W-:Y:S01]  /*0ca0*/  IMAD R3, R3, R7, R0 ;  /* 0x0000000703037224 */ /* 0x000fe200078e0200 */
[----:B--2---:R-:W-:-:S03]  /*0cb0*/  ISETP.NE.U32.AND P0, PT, R20, RZ, PT ;  /* 0x000000ff1400720c */ /* 0x004fc60003f05070 */
[----:B------:R-:W-:Y:S01]  /*0cc0*/  IMAD.IADD R3, R5, 0x1, R3 ;  /* 0x0000000105037824 */ /* 0x000fe200078e0203 */
[----:B------:R-:W-:Y:S01]  /*0cd0*/  ISETP.NE.AND.EX P0, PT, R21, RZ, PT, P0 ;  /* 0x000000ff1500720c */ /* 0x000fe20003f05300 */
[----:B------:R-:W-:Y:S01]  /*0ce0*/  IMAD.MOV.U32 R5, RZ, RZ, -0x1 ;  /* 0xffffffffff057424 */ /* 0x000fe200078e00ff */
[----:B0-----:R-:W0:Y:S02]  /*0cf0*/  LDC R16, c[0x0][0x600] ;  /* 0x00018000ff107b82 */ /* 0x001e240000000800 */
[-CC-:B---3--:R-:W-:Y:S02]  /*0d00*/  SHF.R.U64 R8, R4, R10.reuse, R3.reuse ;  /* 0x0000000a04087219 */ /* 0x188fe40000001203 */
[----:B------:R-:W-:-:S04]  /*0d10*/  SHF.R.U32.HI R3, RZ, R10, R3 ;  /* 0x0000000aff037219 */ /* 0x000fc80000011603 */
[----:B------:R-:W2:Y:S01]  /*0d20*/  LDC R15, c[0x0][0x648] ;  /* 0x00019200ff0f7b82 */ /* 0x000ea20000000800 */
[-CC-:B-1----:R-:W-:Y:S02]  /*0d30*/  SHF.R.U64 R23, R8, R14.reuse, R3.reuse ;  /* 0x0000000e08177219 */ /* 0x182fe40000001203 */
[----:B------:R-:W-:-:S05]  /*0d40*/  SHF.R.U32.HI R3, RZ, R14, R3 ;  /* 0x0000000eff037219 */ /* 0x000fca0000011603 */
[----:B------:R-:W1:Y:S01]  /*0d50*/  LDC R17, c[0x0][0x638] ;  /* 0x00018e00ff117b82 */ /* 0x000e620000000800 */
[-CC-:B----4-:R-:W-:Y:S02]  /*0d60*/  SHF.R.U64 R10, R23, R18.reuse, R3.reuse ;  /* 0x00000012170a7219 */ /* 0x190fe40000001203 */
[-C--:B------:R-:W-:Y:S02]  /*0d70*/  SHF.L.U32 R0, R5, R18.reuse, RZ ;  /* 0x0000001205007219 */ /* 0x080fe400000006ff */
[----:B------:R-:W-:Y:S01]  /*0d80*/  SHF.R.U32.HI R3, RZ, R18, R3 ;  /* 0x00000012ff037219 */ /* 0x000fe20000011603 */
[----:B------:R-:W-:Y:S01]  /*0d90*/  IMAD.MOV.U32 R2, RZ, RZ, R10 ;  /* 0x000000ffff027224 */ /* 0x000fe200078e000a */
[----:B------:R-:W-:Y:S01]  /*0da0*/  LOP3.LUT R0, RZ, R0, RZ, 0x33, !PT ;  /* 0x00000000ff007212 */ /* 0x000fe200078e33ff */
[----:B------:R-:W3:Y:S01]  /*0db0*/  LDC R19, c[0x0][0x610] ;  /* 0x00018400ff137b82 */ /* 0x000ee20000000800 */
[----:B------:R-:W-:Y:S05]  /*0dc0*/  @!P0 BRA `(.L_x_10) ;  /* 0x0000000000288947 */ /* 0x000fea0003800000 */
[----:B------:R-:W4:Y:S02]  /*0dd0*/  LDC R7, c[0x0][0x64c] ;  /* 0x00019300ff077b82 */ /* 0x000f240000000800 */
[----:B----4-:R-:W-:-:S05]  /*0de0*/  IADD3 R7, P0, R10, R7, RZ ;  /* 0x000000070a077210 */ /* 0x010fca0007f1e0ff */
[----:B------:R-:W-:-:S04]  /*0df0*/  IMAD.X R9, RZ, RZ, R3, P0 ;  /* 0x000000ffff097224 */ /* 0x000fc800000e0603 */
[----:B------:R-:W-:-:S04]  /*0e00*/  IMAD.WIDE.U32 R2, R9, R20, RZ ;  /* 0x0000001409027225 */ /* 0x000fc800078e00ff */
[----:B------:R-:W-:-:S04]  /*0e10*/  IMAD.WIDE.U32 R4, P0, R7, R21, R2 ;  /* 0x0000001507047225 */ /* 0x000fc80007800002 */
[----:B------:R-:W-:-:S04]  /*0e20*/  IMAD.WIDE.U32 R2, R7, R20, RZ ;  /* 0x0000001407027225 */ /* 0x000fc800078e00ff */
[----:B------:R-:W-:Y:S01]  /*0e30*/  IMAD.X R7, RZ, RZ, RZ, P0 ;  /* 0x000000ffff077224 */ /* 0x000fe200000e06ff */
[----:B------:R-:W-:Y:S01]  /*0e40*/  IADD3 RZ, P0, R3, R4, RZ ;  /* 0x0000000403ff7210 */ /* 0x000fe20007f1e0ff */
[----:B------:R-:W-:-:S04]  /*0e50*/  IMAD.MOV.U32 R6, RZ, RZ, R5 ;  /* 0x000000ffff067224 */ /* 0x000fc800078e0005 */
[----:B------:R-:W-:-:S08]  /*0e60*/  IMAD.WIDE.U32.X R2, R9, R21, R6, P0 ;  /* 0x0000001509027225 */ /* 0x000fd000000e0406 */
.L_x_10:
[----:B--2---:R-:W-:Y:S01]  /*0e70*/  SHF.R.U64 R4, R2, R15, R3 ;  /* 0x0000000f02047219 */ /* 0x004fe20000001203 */
[----:B0-----:R-:W-:Y:S01]  /*0e80*/  VIADD R5, R16, 0xffffffff ;  /* 0xffffffff10057836 */ /* 0x001fe20000000000 */
[----:B------:R-:W-:Y:S02]  /*0e90*/  SHF.L.U32 R2, R13, R18, RZ ;  /* 0x000000120d027219 */ /* 0x000fe400000006ff */
[----:B------:R-:W-:Y:S01]  /*0ea0*/  LOP3.LUT R3, R23, R0, RZ, 0xc0, !PT ;  /* 0x0000000017037212 */ /* 0x000fe200078ec0ff */
[----:B------:R-:W-:Y:S01]  /*0eb0*/  IMAD.MOV R6, RZ, RZ, -R4 ;  /* 0x000000ffff067224 */ /* 0x000fe200078e0a04 */
[----:B------:R-:W-:Y:S02]  /*0ec0*/  SEL R0, R11, R12, !P4 ;  /* 0x0000000c0b007207 */ /* 0x000fe40006000000 */
[----:B------:R-:W-:Y:S01]  /*0ed0*/  LOP3.LUT R5, R8, R5, RZ, 0xc0, !PT ;  /* 0x0000000508057212 */ /* 0x000fe200078ec0ff */
[----:B------:R-:W-:Y:S02]  /*0ee0*/  IMAD R7, R2, R4, R3 ;  /* 0x0000000402077224 */ /* 0x000fe400078e0203 */
[----:B-1----:R-:W-:-:S02]  /*0ef0*/  IMAD R3, R6, R17, R10 ;  /* 0x0000001106037224 */ /* 0x002fc400078e020a */
[----:B---3--:R-:W-:Y:S02]  /*0f00*/  IMAD R2, R7, R19, R0 ;  /* 0x0000001307027224 */ /* 0x008fe400078e0200 */
[----:B------:R-:W-:Y:S02]  /*0f10*/  IMAD R3, R3, R16, R5 ;  /* 0x0000001003037224 */ /* 0x000fe400078e0205 */
[----:B------:R-:W-:-:S03]  /*0f20*/  IMAD.MOV.U32 R0, RZ, RZ, 0x1 ;  /* 0x00000001ff007424 */ /* 0x000fc600078e00ff */
[----:B------:R-:W-:Y:S02]  /*0f30*/  SEL R4, R3, R2, !P4 ;  /* 0x0000000203047207 */ /* 0x000fe40006000000 */
[----:B------:R-:W-:-:S03]  /*0f40*/  SEL R2, R2, R3, !P4 ;  /* 0x0000000302027207 */ /* 0x000fc60006000000 */
[----:B------:R1:W-:Y:S04]  /*0f50*/  STL [R1+0x460], R4 ;  /* 0x0004600401007387 */ /* 0x0003e80000100800 */
[----:B------:R1:W-:Y:S02]  /*0f60*/  STL [R1+0x464], R2 ;  /* 0x0004640201007387 */ /* 0x0003e40000100800 */
.L_x_8:
[----:B------:R-:W-:-:S08]  /*0f70*/  NOP ;  /* 0x0000000000007918 */ /* 0x000fd00000000000 */
[----:B------:R-:W2:Y:S02]  /*0f80*/  USETMAXREG.TRY_ALLOC.CTAPOOL UP0, 0xf0 ;  /* 0x000000f0000079c8 */ /* 0x000ea40008000600 */
[----:B--2---:R-:W-:-:S13]  /*0f90*/  PLOP3.LUT P0, PT, PT, PT, UP0, 0x80, 0x0 ;  /* 0x000000000000781c */ /* 0x004fda0003f0f008 */
[----:B------:R-:W-:Y:S05]  /*0fa0*/  @!P0 BRA `(.L_x_8) ;  /* 0xfffffffc00f08947 */ /* 0x000fea000383ffff */
[----:B------:R-:W-:Y:S01]  /*0fb0*/  ULDC.64 UR4, c[0x0][0x598] ;  /* 0x0001660000047ab9 */ /* 0x000fe20000000a00 */
[----:B------:R-:W-:Y:S01]  /*0fc0*/  ULDC.64 UR14, c[0x0][0x208] ;  /* 0x00008200000e7ab9 */ /* 0x000fe20000000a00 */
[----:B------:R-:W-:-:S04]  /*0fd0*/  ISETP.NE.U32.AND P0, PT, RZ, UR4, PT ;  /* 0x00000004ff007c0c */ /* 0x000fc8000bf05070 */
[----:B------:R-:W-:-:S13]  /*0fe0*/  ISETP.NE.AND.EX P0, PT, RZ, UR5, PT, P0 ;  /* 0x00000005ff007c0c */ /* 0x000fda000bf05300 */
[----:B------:R-:W-:Y:S05]  /*0ff0*/  @!P0 BRA `(.L_x_11) ;  /* 0x0000000000208947 */ /* 0x000fea0003800000 */
[----:B-1----:R-:W1:Y:S02]  /*1000*/  LDC.64 R2, c[0x0][0x598] ;  /* 0x00016600ff027b82 */ /* 0x002e640000000a00 */
[----:B-1----:R-:W2:Y:S02]  /*1010*/  LDG.E.64 R2, desc[UR14][R2.64] ;  /* 0x0000000e02027981 */ /* 0x002ea4000c1e1b00 */
[----:B--2---:R-:W-:-:S04]  /*1020*/  ISETP.NE.U32.AND P0, PT, R2, RZ, PT ;  /* 0x000000ff0200720c */ /* 0x004fc80003f05070 */
[----:B------:R-:W-:-:S13]  /*1030*/  ISETP.NE.AND.EX P0, PT, R3, RZ, PT, P0 ;  /* 0x000000ff0300720c */ /* 0x000fda0003f05300 */
[----:B------:R-:W-:Y:S05]  /*1040*/  @!P0 BRA `(.L_x_11) ;  /* 0x00000000000c8947 */ /* 0x000fea0003800000 */
[----:B------:R-:W2:Y:S02]  /*1050*/  LD.E R2, desc[UR14][R2.64] ;  /* 0x0000000e02027980 */ /* 0x000ea4000c101900 */
[----:B--2---:R-:W-:Y:S01]  /*1060*/  R2UR UR20, R2 ;  /* 0x00000000021472ca */ /* 0x004fe200000e0000 */
[----:B------:R-:W-:-:S14]  /*1070*/  BRA `(.L_x_12) ;  /* 0x0000000000247947 */ /* 0x000fdc0003800000 */
.L_x_11:
[----:B------:R-:W-:Y:S02]  /*1080*/  ULDC.64 UR4, c[0x0][0x588] ;  /* 0x0001620000047ab9 */ /* 0x000fe40000000a00 */
[----:B------:R-:W-:-:S04]  /*1090*/  ISETP.NE.U32.AND P0, PT, RZ, UR4, PT ;  /* 0x00000004ff007c0c */ /* 0x000fc8000bf05070 */
[----:B------:R-:W-:-:S13]  /*10a0*/  ISETP.NE.AND.EX P0, PT, RZ, UR5, PT, P0 ;  /* 0x00000005ff007c0c */ /* 0x000fda000bf05300 */
[----:B------:R-:W-:Y:S05]  /*10b0*/  @!P0 BRA `(.L_x_13) ;  /* 0x0000000000108947 */ /* 0x000fea0003800000 */
[----:B-1----:R-:W1:Y:S02]  /*10c0*/  LDC.64 R2, c[0x0][0x588] ;  /* 0x00016200ff027b82 */ /* 0x002e640000000a00 */
[----:B-1----:R-:W2:Y:S02]  /*10d0*/  LDG.E R2, desc[UR14][R2.64] ;  /* 0x0000000e02027981 */ /* 0x002ea4000c1e1900 */
[----:B--2---:R-:W-:Y:S01]  /*10e0*/  R2UR UR20, R2 ;  /* 0x00000000021472ca */ /* 0x004fe200000e0000 */
[----:B------:R-:W-:-:S14]  /*10f0*/  BRA `(.L_x_12) ;  /* 0x0000000000047947 */ /* 0x000fdc0003800000 */
.L_x_13:
[----:B------:R-:W-:-:S05]  /*1100*/  ULDC UR20, c[0x0][0x580] ;  /* 0x0001600000147ab9 */ /* 0x000fca0000000800 */
.L_x_12:
[----:B------:R-:W-:Y:S02]  /*1110*/  ULDC.64 UR4, c[0x0][0x5a0] ;  /* 0x0001680000047ab9 */ /* 0x000fe40000000a00 */
        /* <DEDUP_REMOVED lines=11> */
.L_x_14:
        /* <DEDUP_REMOVED lines=8> */
.L_x_16:
[----:B------:R-:W-:-:S05]  /*1250*/  ULDC UR21, c[0x0][0x584] ;  /* 0x0001610000157ab9 */ /* 0x000fca0000000800 */
.L_x_15:
[----:B------:R-:W-:-:S13]  /*1260*/  LOP3.LUT P0, RZ, R0, 0xff, RZ, 0xc0, !PT ;  /* 0x000000ff00ff7812 */ /* 0x000fda000780c0ff */
[----:B------:R-:W-:Y:S05]  /*1270*/  @!P0 EXIT ;  /* 0x000000000000894d */ /* 0x000fea0003800000 */
[----:B------:R-:W-:Y:S01]  /*1280*/  ULDC UR4, c[0x0][0x28c] ;  /* 0x0000a30000047ab9 */ /* 0x000fe20000000800 */
[----:B------:R-:W-:Y:S02]  /*1290*/  ULOP3.LUT UR22, UR13, 0x1, URZ, 0xfc, !UPT ;  /* 0x000000010d167892 */ /* 0x000fe4000f8efc3f */
[----:B------:R-:W-:-:S04]  /*12a0*/  UIADD3 UR4, UR4, 0x7f, URZ ;  /* 0x0000007f04047890 */ /* 0x000fc8000fffe03f */
[----:B------:R-:W-:-:S04]  /*12b0*/  USHF.R.S32.HI UR5, URZ, 0x1f, UR4 ;  /* 0x0000001f3f057899 */ /* 0x000fc80008011404 */
[----:B------:R-:W-:-:S03]  /*12c0*/  ULEA.HI UR5, UR5, UR4, URZ, 0x7 ;  /* 0x0000000405057291 */ /* 0x000fc6000f8f383f */
[----:B------:R-:W-:Y:S01]  /*12d0*/  UMOV UR4, URZ ;  /* 0x0000003f00047c82 */ /* 0x000fe20008000000 */
[----:B------:R-:W-:-:S03]  /*12e0*/  USHF.R.S32.HI UR10, URZ, 0x7, UR5 ;  /* 0x000000073f0a7899 */ /* 0x000fc60008011405 */
[----:B------:R-:W-:-:S09]  /*12f0*/  UMOV UR5, URZ ;  /* 0x0000003f00057c82 */ /* 0x000fd20008000000 */
.L_x_553:
[----:B------:R-:W-:Y:S01]  /*1300*/  STL [R1+0x44c], RZ ;  /* 0x00044cff01007387 */ /* 0x000fe20000100800 */
[----:B--2---:R-:W2:Y:S01]  /*1310*/  S2UR UR18, SR_CgaCtaId ;  /* 0x00000000001279c3 */ /* 0x004ea20000008800 */
[----:B------:R-:W-:Y:S01]  /*1320*/  UMOV UR17, 0x400 ;  /* 0x0000040000117882 */ /* 0x000fe20000000000 */
[----:B------:R-:W-:Y:S01]  /*1330*/  UMOV UR6, URZ ;  /* 0x0000003f00067c82 */ /* 0x000fe20008000000 */
[----:B------:R-:W-:Y:S01]  /*1340*/  STL [R1+0x448], RZ ;  /* 0x000448ff01007387 */ /* 0x000fe20000100800 */
[----:B------:R-:W-:Y:S01]  /*1350*/  UMOV UR7, URZ ;  /* 0x0000003f00077c82 */ /* 0x000fe20008000000 */
[----:B------:R-:W-:Y:S01]  /*1360*/  UMOV UR8, URZ ;  /* 0x0000003f00087c82 */ /* 0x000fe20008000000 */
[----:B------:R-:W-:Y:S01]  /*1370*/  UMOV UR23, UR5 ;  /* 0x0000000500177c82 */ /* 0x000fe20008000000 */
[----:B------:R-:W-:Y:S01]  /*1380*/  STL [R1+0x444], RZ ;  /* 0x000444ff01007387 */ /* 0x000fe20000100800 */
[----:B-1----:R-:W1:Y:S01]  /*1390*/  LDC R2, c[0x0][0x28c] ;  /* 0x0000a300ff027b82 */ /* 0x002e620000000800 */
[----:B------:R-:W-:Y:S01]  /*13a0*/  UMOV UR24, UR4 ;  /* 0x0000000400187c82 */ /* 0x000fe20008000000 */
[----:B------:R-:W-:Y:S01]  /*13b0*/  CS2R R236, SRZ ;  /* 0x0000000000ec7805 */ /* 0x000fe2000001ff00 */
[----:B------:R-:W-:Y:S01]  /*13c0*/  STL [R1+0x440], RZ ;  /* 0x000440ff01007387 */ /* 0x000fe20000100800 */
[----:B------:R-:W-:-:S02]  /*13d0*/  CS2R R234, SRZ ;  /* 0x0000000000ea7805 */ /* 0x000fc4000001ff00 */
[----:B------:R-:W-:Y:S02]  /*13e0*/  CS2R R232, SRZ ;  /* 0x0000000000e87805 */ /* 0x000fe4000001ff00 */
[----:B------:R-:W-:Y:S01]  /*13f0*/  CS2R R230, SRZ ;  /* 0x0000000000e67805 */ /* 0x000fe2000001ff00 */
[----:B------:R-:W-:Y:S01]  /*1400*/  STL [R1+0x43c], RZ ;  /* 0x00043cff01007387 */ /* 0x000fe20000100800 */
[----:B------:R-:W-:Y:S02]  /*1410*/  CS2R R228, SRZ ;  /* 0x0000000000e47805 */ /* 0x000fe4000001ff00 */
[----:B------:R-:W-:Y:S02]  /*1420*/  CS2R R226, SRZ ;  /* 0x0000000000e27805 */ /* 0x000fe4000001ff00 */
        /* <DEDUP_REMOVED lines=14> */
[----:B-1----:R-:W-:Y:S02]  /*1510*/  ISETP.GE.AND P0, PT, R2, 0x1, PT ;  /* 0x000000010200780c */ /* 0x002fe40003f06270 */
        /* <DEDUP_REMOVED lines=40> */
[----:B0-----:R-:W-:Y:S02]  /*17a0*/  CS2R R16, SRZ ;  /* 0x0000000000107805 */ /* 0x001fe4000001ff00 */
        /* <DEDUP_REMOVED lines=94> */
[----:B------:R-:W-:-:S03]  /*1d90*/  CS2R R150, SRZ ;  /* 0x0000000000967805 */ /* 0x000fc6000001ff00 */
[----:B------:R-:W-:Y:S04]  /*1da0*/  STL [R1+0x3a0], RZ ;  /* 0x0003a0ff01007387 */ /* 0x000fe80000100800 */
        /* <DEDUP_REMOVED lines=104> */
[----:B------:R-:W-:Y:S04]  /*2430*/  STL [R1], RZ ;  /* 0x000000ff01007387 */ /* 0x000fe80000100800 */
        /* <DEDUP_REMOVED lines=39> */
[----:B------:R-:W-:Y:S01]  /*26b0*/  STL [R1+0xa0], RZ ;  /* 0x0000a0ff01007387 */ /* 0x000fe20000100800 */
[----:B------:R-:W0:Y:S03]  /*26c0*/  S2R R0, SR_TID.X ;  /* 0x0000000000007919 */ /* 0x000e260000002100 */
        /* <DEDUP_REMOVED lines=8> */
[----:B0-----:R-:W-:-:S03]  /*2750*/  LOP3.LUT R0, R0, 0x80, RZ, 0xc0, !PT ;  /* 0x0000008000007812 */ /* 0x001fc600078ec0ff */
[----:B------:R-:W-:Y:S01]  /*2760*/  STL [R1+0xc4], RZ ;  /* 0x0000c4ff01007387 */ /* 0x000fe20000100800 */
[----:B------:R-:W-:-:S03]  /*2770*/  SHF.R.U32.HI R0, RZ, 0x7, R0 ;  /* 0x00000007ff007819 */ /* 0x000fc60000011600 */
        /* <DEDUP_REMOVED lines=33> */
[----:B------:R-:W0:Y:S04]  /*2990*/  SHFL.IDX PT, R0, R0, RZ, 0x1f ;  /* 0x00001fff00007589 */ /* 0x000e2800000e0000 */
[----:B------:R1:W-:Y:S04]  /*29a0*/  STL [R1+0x14c], RZ ;  /* 0x00014cff01007387 */ /* 0x0003e80000100800 */
[----:B------:R1:W-:Y:S04]  /*29b0*/  STL [R1+0x150], RZ ;  /* 0x000150ff01007387 */ /* 0x0003e80000100800 */
[----:B------:R1:W-:Y:S04]  /*29c0*/  STL [R1+0x154], RZ ;  /* 0x000154ff01007387 */ /* 0x0003e80000100800 */
[----:B------:R1:W-:Y:S04]  /*29d0*/  STL [R1+0x158], RZ ;  /* 0x000158ff01007387 */ /* 0x0003e80000100800 */
[----:B------:R1:W-:Y:S04]  /*29e0*/  STL [R1+0x15c], RZ ;  /* 0x00015cff01007387 */ /* 0x0003e80000100800 */
[----:B------:R1:W-:Y:S01]  /*29f0*/  STL [R1+0x160], RZ ;  /* 0x000160ff01007387 */ /* 0x0003e20000100800 */
[----:B0-----:R-:W-:-:S03]  /*2a00*/  R2UR UR11, R0 ;  /* 0x00000000000b72ca */ /* 0x001fc600000e0000 */
[----:B------:R1:W-:Y:S04]  /*2a10*/  STL [R1+0x164], RZ ;  /* 0x000164ff01007387 */ /* 0x0003e80000100800 */
[----:B------:R1:W-:Y:S04]  /*2a20*/  STL [R1+0x168], RZ ;  /* 0x000168ff01007387 */ /* 0x0003e80000100800 */
[----:B------:R1:W-:Y:S02]  /*2a30*/  STL [R1+0x16c], RZ ;  /* 0x00016cff01007387 */ /* 0x0003e40000100800 */
[----:B------:R-:W-:-:S02]  /*2a40*/  ULEA.HI UR12, UR11, UR11, URZ, 0x1 ;  /* 0x0000000b0b0c7291 */ /* 0x000fc4000f8f083f */
[----:B------:R1:W-:Y:S02]  /*2a50*/  STL [R1+0x170], RZ ;  /* 0x000170ff01007387 */ /* 0x0003e40000100800 */
[----:B------:R-:W-:Y:S02]  /*2a60*/  ULOP3.LUT UR16, UR12, 0x7fffe, URZ, 0xc0, !UPT ;  /* 0x0007fffe0c107892 */ /* 0x000fe4000f8ec03f */
[----:B------:R1:W-:Y:S01]  /*2a70*/  STL [R1+0x174], RZ ;  /* 0x000174ff01007387 */ /* 0x0003e20000100800 */
[----:B--2---:R-:W-:Y:S02]  /*2a80*/  ULEA UR12, UR18, UR17, 0x18 ;  /* 0x00000011120c7291 */ /* 0x004fe4000f8ec03f */
[----:B------:R-:W-:Y:S01]  /*2a90*/  UIADD3 UR16, UR11, -UR16, URZ ;  /* 0x800000100b107290 */ /* 0x000fe2000fffe03f */
[----:B------:R1:W-:Y:S03]  /*2aa0*/  STL [R1+0x178], RZ ;  /* 0x000178ff01007387 */ /* 0x0003e60000100800 */
[----:B------:R-:W-:Y:S01]  /*2ab0*/  ULEA UR16, UR16, UR12, 0xd ;  /* 0x0000000c10107291 */ /* 0x000fe2000f8e683f */
[----:B------:R1:W-:Y:S03]  /*2ac0*/  STL [R1+0x17c], RZ ;  /* 0x00017cff01007387 */ /* 0x0003e60000100800 */
[----:B------:R-:W-:Y:S01]  /*2ad0*/  UIADD3 UR16, UR16, 0x100, URZ ;  /* 0x0000010010107890 */ /* 0x000fe2000fffe03f */
[----:B------:R1:W-:Y:S03]  /*2ae0*/  STL [R1+0x180], RZ ;  /* 0x000180ff01007387 */ /* 0x0003e60000100800 */
[----:B------:R-:W-:Y:S01]  /*2af0*/  USHF.R.U32.HI UR11, URZ, 0x4, UR16 ;  /* 0x000000043f0b7899 */ /* 0x000fe20008011610 */
[----:B------:R1:W-:Y:S03]  /*2b00*/  STL [R1+0x184], RZ ;  /* 0x000184ff01007387 */ /* 0x0003e60000100800 */
[----:B------:R-:W-:Y:S01]  /*2b10*/  ULOP3.LUT UR11, UR11, 0x3fff, URZ, 0xc0, !UPT ;  /* 0x00003fff0b0b7892 */ /* 0x000fe2000f8ec03f */
[----:B------:R1:W-:Y:S04]  /*2b20*/  STL [R1+0x188], RZ ;  /* 0x000188ff01007387 */ /* 0x0003e80000100800 */
        /* <DEDUP_REMOVED lines=28> */
[----:B------:R1:W-:Y:S01]  /*2cf0*/  STL [R1+0x1fc], RZ ;  /* 0x0001fcff01007387 */ /* 0x0003e20000100800 */
[----:B------:R-:W-:Y:S05]  /*2d00*/  @!P0 BRA `(.L_x_17) ;  /* 0x0000006000a88947 */ /* 0x000fea0003800000 */
[----:B------:R-:W-:-:S06]  /*2d10*/  UISETP.NE.AND UP0, UPT, UR22, 0x3, UPT ;  /* 0x000000031600788c */ /* 0x000fcc000bf05270 */
[----:B------:R-:W-:-:S13]  /*2d20*/  PLOP3.LUT P1, PT, PT, PT, UP0, 0x80, 0x0 ;  /* 0x000000000000781c */ /* 0x000fda0003f2f008 */
[----:B------:R-:W-:Y:S05]  /*2d30*/  @!P1 BRA `(.L_x_18) ;  /* 0x0000000000049947 */ /* 0x000fea0003800000 */
[----:B------:R-:W-:Y:S01]  /*2d40*/  BPT.TRAP 0x1 ;  /* 0x000000040000795c */ /* 0x000fe20000300000 */
.L_x_18:
[----:B------:R-:W-:Y:S01]  /*2d50*/  ULEA UR6, UR5, UR12, 0x3 ;  /* 0x0000000c05067291 */ /* 0x000fe2000f8e183f */
[----:B------:R-:W-:-:S05]  /*2d60*/  IMAD.U32 R0, RZ, RZ, UR4 ;  /* 0x00000004ff007e24 */ /* 0x000fca000f8e00ff */
[----:B------:R-:W-:-:S04]  /*2d70*/  SHF.L.U32 R0, R0, 0x1f, RZ ;  /* 0x0000001f00007819 */ /* 0x000fc800000006ff */
[----:B------:R0:W2:Y:S01]  /*2d80*/  SYNCS.PHASECHK.TRANS64.TRYWAIT P0, [UR6], R0 ;  /* 0x00000000ff0075a7 */ /* 0x0000a20008000146 */
[----:B------:R-:W-:Y:S05]  /*2d90*/  @!P1 BRA `(.L_x_19) ;  /* 0x0000000000049947 */ /* 0x000fea0003800000 */
[----:B------:R-:W-:Y:S01]  /*2da0*/  BPT.TRAP 0x1 ;  /* 0x000000040000795c */ /* 0x000fe20000300000 */
.L_x_19:
[----:B--2---:R-:W-:Y:S05]  /*2db0*/  @P0 BRA `(.L_x_20) ;  /* 0x0000000000080947 */ /* 0x004fea0003800000 */
[----:B------:R-:W2:Y:S02]  /*2dc0*/  SYNCS.PHASECHK.TRANS64.TRYWAIT P0, [UR6], R0 ;  /* 0x00000000ff0075a7 */ /* 0x000ea40008000146 */
[----:B--2---:R-:W-:Y:S05]  /*2dd0*/  @!P0 BRA `(.L_x_21) ;  /* 0x0000026c00888947 */ /* 0x004fea0003800000 */
.L_x_20:
[----:B------:R-:W-:Y:S01]  /*2de0*/  UIADD3 UR6, UR12, 0x20100, URZ ;  /* 0x000201000c067890 */ /* 0x000fe2000fffe03f */
[----:B------:R-:W-:Y:S01]  /*2df0*/  WARPGROUP.ARRIVE ;  /* 0x00000000000079c5 */ /* 0x000fe20000000000 */
[----:B------:R-:W-:Y:S02]  /*2e00*/  ULOP3.LUT UR7, UR11, 0x10000, URZ, 0xfc, !UPT ;  /* 0x000100000b077892 */ /* 0x000fe4000f8efc3f */
[----:B------:R-:W-:Y:S02]  /*2e10*/  USHF.R.U32.HI UR6, URZ, 0x4, UR6 ;  /* 0x000000043f067899 */ /* 0x000fe40008011606 */
[----:B------:R-:W-:Y:S02]  /*2e20*/  ULEA UR7, UR5, UR7, 0xb ;  /* 0x0000000705077291 */ /* 0x000fe4000f8e583f */
[----:B------:R-:W-:Y:S01]  /*2e30*/  ULOP3.LUT UR6, UR6, 0x3fff, URZ, 0xc0, !UPT ;  /* 0x00003fff06067892 */ /* 0x000fe2000f8ec03f */
[----:B------:R-:W-:Y:S01]  /*2e40*/  UMOV UR17, 0x40000040 ;  /* 0x4000004000117882 */ /* 0x000fe20000000000 */
[----:B------:R-:W-:-:S02]  /*2e50*/  UMOV UR19, 0x40000040 ;  /* 0x4000004000137882 */ /* 0x000fc40000000000 */
[----:B------:R-:W-:Y:S01]  /*2e60*/  ULOP3.LUT UR6, UR6, 0x10000, URZ, 0xfc, !UPT ;  /* 0x0001000006067892 */ /* 0x000fe2000f8efc3f */
[----:B------:R-:W-:-:S03]  /*2e70*/  UMOV UR16, UR7 ;  /* 0x0000000700107c82 */ /* 0x000fc60008000000 */
[----:B------:R-:W-:-:S07]  /*2e80*/  ULEA UR8, UR5, UR6, 0xb ;  /* 0x0000000605087291 */ /* 0x000fce000f8e583f */
[----:B------:R-:W-:Y:S02]  /*2e90*/  UMOV UR18, UR8 ;  /* 0x0000000800127c82 */ /* 0x000fe40008000000 */
[----:B------:R-:W-:Y:S01]  /*2ea0*/  QGMMA.64x256x32.F32.E4M3.E4M3 R24, gdesc[UR16], RZ, !UPT, gsb0 ;  /* 0x03e00000101879f3 */ /* 0x000fe2000c0008ff */
[----:B------:R-:W-:Y:S01]  /*2eb0*/  UIADD3 UR16, UR7, 0x400, URZ ;  /* 0x0000040007107890 */ /* 0x000fe2000fffe03f */
[----:B------:R-:W-:Y:S01]  /*2ec0*/  UMOV UR17, 0x40000040 ;  /* 0x4000004000117882 */ /* 0x000fe20000000000 */
[----:B------:R-:W-:Y:S02]  /*2ed0*/  WARPGROUP.DEPBAR.LE gsb0, 0x0 ;  /* 0x00008000000079c5 */ /* 0x000fe40000010000 */
[----:B------:R-:W-:Y:S04]  /*2ee0*/  STL.64 [R1], R24 ;  /* 0x0000001801007387 */ /* 0x000fe80000100a00 */
[----:B------:R-:W-:Y:S04]  /*2ef0*/  STL.64 [R1+0x8], R26 ;  /* 0x0000081a01007387 */ /* 0x000fe80000100a00 */
        /* <DEDUP_REMOVED lines=61> */
[----:B------:R3:W-:Y:S02]  /*32d0*/  STL.64 [R1+0x1f8], R150 ;  /* 0x0001f89601007387 */ /* 0x0007e40000100a00 */
[----:B---3--:R-:W-:-:S06]  /*32e0*/  WARPGROUP.ARRIVE ;  /* 0x00000000000079c5 */ /* 0x008fcc0000000000 */
[----:B------:R-:W-:Y:S03]  /*32f0*/  QGMMA.64x256x32.F32.E4M3.E4M3 R24, gdesc[UR16], RZ, !UPT, gsb0 ;  /* 0x03e00000101879f3 */ /* 0x000fe6000c0008ff */
[----:B------:R-:W-:Y:S02]  /*3300*/  WARPGROUP.DEPBAR.LE gsb0, 0x0 ;  /* 0x00008000000079c5 */ /* 0x000fe40000010000 */
        /* <DEDUP_REMOVED lines=63> */
[----:B------:R3:W-:Y:S04]  /*3700*/  STL.64 [R1+0x5d0], R24 ;  /* 0x0005d01801007387 */ /* 0x0007e80000100a00 */
[----:B---3--:R-:W3:Y:S04]  /*3710*/  LDL.LU.64 R24, [R1] ;  /* 0x0000000001187983 */ /* 0x008ee80000300a00 */
[----:B------:R-:W3:Y:S04]  /*3720*/  LDL.LU.64 R26, [R1+0x8] ;  /* 0x00000800011a7983 */ /* 0x000ee80000300a00 */
        /* <DEDUP_REMOVED lines=61> */
[----:B------:R-:W3:Y:S01]  /*3b00*/  LDL.LU.64 R150, [R1+0x1f8] ;  /* 0x0001f80001967983 */ /* 0x000ee20000300a00 */
[----:B------:R-:W-:-:S02]  /*3b10*/  UIADD3 UR16, UR7, 0x2, URZ ;  /* 0x0000000207107890 */ /* 0x000fc4000fffe03f */
[----:B------:R-:W-:Y:S01]  /*3b20*/  UIADD3 UR18, UR8, 0x2, URZ ;  /* 0x0000000208127890 */ /* 0x000fe2000fffe03f */
[----:B------:R-:W-:Y:S01]  /*3b30*/  UMOV UR17, 0x40000040 ;  /* 0x4000004000117882 */ /* 0x000fe20000000000 */
[----:B------:R-:W-:Y:S01]  /*3b40*/  UMOV UR19, 0x40000040 ;  /* 0x4000004000137882 */ /* 0x000fe20000000000 */
[----:B---3--:R-:W-:-:S06]  /*3b50*/  WARPGROUP.ARRIVE ;  /* 0x00000000000079c5 */ /* 0x008fcc0000000000 */
[----:B------:R-:W-:Y:S03]  /*3b60*/  QGMMA.64x256x32.F32.E4M3.E4M3 R24, gdesc[UR16], R24, gsb0 ;  /* 0x03e00000101879f3 */ /* 0x000fe60008000818 */
[----:B------:R-:W-:Y:S02]  /*3b70*/  WARPGROUP.DEPBAR.LE gsb0, 0x0 ;  /* 0x00008000000079c5 */ /* 0x000fe40000010000 */
[----:B------:R-:W-:Y:S01]  /*3b80*/  STL.64 [R1], R24 ;  /* 0x0000001801007387 */ /* 0x000fe20000100a00 */
[----:B------:R-:W-:Y:S02]  /*3b90*/  IMAD.MOV.U32 R2, RZ, RZ, R150 ;  /* 0x000000ffff027224 */ /* 0x000fe400078e0096 */
[----:B0-2---:R-:W-:Y:S01]  /*3ba0*/  IMAD.MOV.U32 R0, RZ, RZ, R151 ;  /* 0x000000ffff007224 */ /* 0x005fe200078e0097 */
[----:B------:R-:W-:Y:S01]  /*3bb0*/  STL.64 [R1+0x8], R26 ;  /* 0x0000081a01007387 */ /* 0x000fe20000100a00 */
[----:B------:R-:W-:-:S02]  /*3bc0*/  IMAD.MOV.U32 R4, RZ, RZ, R148 ;  /* 0x000000ffff047224 */ /* 0x000fc400078e0094 */
[----:B------:R-:W-:Y:S01]  /*3bd0*/  IMAD.MOV.U32 R3, RZ, RZ, R149 ;  /* 0x000000ffff037224 */ /* 0x000fe200078e0095 */
[----:B------:R-:W-:Y:S01]  /*3be0*/  STL.64 [R1+0x10], R28 ;  /* 0x0000101c01007387 */ /* 0x000fe20000100a00 */
[----:B------:R-:W-:Y:S02]  /*3bf0*/  IMAD.MOV.U32 R6, RZ, RZ, R146 ;  /* 0x000000ffff067224 */ /* 0x000fe400078e0092 */
[----:B------:R-:W-:Y:S01]  /*3c00*/  IMAD.MOV.U32 R5, RZ, RZ, R147 ;  /* 0x000000ffff057224 */ /* 0x000fe200078e0093 */
[----:B------:R-:W-:Y:S01]  /*3c10*/  STL.64 [R1+0x18], R30 ;  /* 0x0000181e01007387 */ /* 0x000fe20000100a00 */
[----:B------:R-:W-:Y:S02]  /*3c20*/  IMAD.MOV.U32 R8, RZ, RZ, R144 ;  /* 0x000000ffff087224 */ /* 0x000fe400078e0090 */
[----:B------:R-:W-:Y:S01]  /*3c30*/  IMAD.MOV.U32 R7, RZ, RZ, R145 ;  /* 0x000000ffff077224 */ /* 0x000fe200078e0091 */
        /* <DEDUP_REMOVED lines=18> */
[----:B------:R0:W-:Y:S01]  /*3d60*/  STL [R1+0x50], R44 ;  /* 0x0000502c01007387 */ /* 0x0001e20000100800 */
[----:B------:R-:W-:-:S02]  /*3d70*/  IMAD.MOV.U32 R22, RZ, RZ, R130 ;  /* 0x000000ffff167224 */ /* 0x000fc400078e0082 */
[----:B------:R-:W-:Y:S01]  /*3d80*/  IMAD.MOV.U32 R21, RZ, RZ, R131 ;  /* 0x000000ffff157224 */ /* 0x000fe200078e0083 */
[----:B------:R-:W2:Y:S01]  /*3d90*/  LDL.LU.64 R150, [R1+0x7c8] ;  /* 0x0007c80001967983 */ /* 0x000ea20000300a00 */
[----:B------:R-:W-:Y:S02]  /*3da0*/  IMAD.MOV.U32 R212, RZ, RZ, R128 ;  /* 0x000000ffffd47224 */ /* 0x000fe400078e0080 */
[----:B------:R-:W-:Y:S01]  /*3db0*/  IMAD.MOV.U32 R23, RZ, RZ, R129 ;  /* 0x000000ffff177224 */ /* 0x000fe200078e0081 */
[----:B------:R-:W2:Y:S01]  /*3dc0*/  LDL.LU.64 R148, [R1+0x7c0] ;  /* 0x0007c00001947983 */ /* 0x000ea20000300a00 */
[----:B------:R-:W-:Y:S02]  /*3dd0*/  IMAD.MOV.U32 R210, RZ, RZ, R126 ;  /* 0x000000ffffd27224 */ /* 0x000fe400078e007e */
[----:B------:R-:W-:Y:S01]  /*3de0*/  IMAD.MOV.U32 R211, RZ, RZ, R127 ;  /* 0x000000ffffd37224 */ /* 0x000fe200078e007f */
[----:B------:R-:W2:Y:S01]  /*3df0*/  LDL.LU.64 R146, [R1+0x7b8] ;  /* 0x0007b80001927983 */ /* 0x000ea20000300a00 */
        /* <DEDUP_REMOVED lines=120> */
[----:B------:R-:W-:-:S03]  /*4580*/  IMAD.MOV.U32 R235, RZ, RZ, R45 ;  /* 0x000000ffffeb7224 */ /* 0x000fc600078e002d */
[----:B------:R-:W2:Y:S04]  /*4590*/  LDL.LU.64 R64, [R1+0x670] ;  /* 0x0006700001407983 */ /* 0x000ea80000300a00 */
        /* <DEDUP_REMOVED lines=9> */
[----:B0-----:R-:W2:Y:S04]  /*4630*/  LDL.LU.64 R44, [R1+0x620] ;  /* 0x00062000012c7983 */ /* 0x001ea80000300a00 */
        /* <DEDUP_REMOVED lines=9> */
[----:B------:R-:W2:Y:S01]  /*46d0*/  LDL.LU.64 R24, [R1+0x5d0] ;  /* 0x0005d00001187983 */ /* 0x000ea20000300a00 */
[----:B------:R-:W-:Y:S01]  /*46e0*/  UIADD3 UR16, UR7, 0x402, URZ ;  /* 0x0000040207107890 */ /* 0x000fe2000fffe03f */
[----:B------:R-:W-:Y:S01]  /*46f0*/  UMOV UR17, 0x40000040 ;  /* 0x4000004000117882 */ /* 0x000fe20000000000 */
[----:B--2---:R-:W-:-:S07]  /*4700*/  WARPGROUP.ARRIVE ;  /* 0x00000000000079c5 */ /* 0x004fce0000000000 */
[----:B------:R-:W-:Y:S03]  /*4710*/  QGMMA.64x256x32.F32.E4M3.E4M3 R24, gdesc[UR16], R24, gsb0 ;  /* 0x03e00000101879f3 */ /* 0x000fe60008000818 */
        /* <DEDUP_REMOVED lines=23> */
[----:B0-----:R-:W2:Y:S04]  /*4890*/  LDL.LU R108, [R1] ;  /* 0x00000000016c7983 */ /* 0x001ea80000300800 */
[----:B------:R-:W2:Y:S04]  /*48a0*/  LDL.LU R109, [R1+0x4] ;  /* 0x00000400016d7983 */ /* 0x000ea80000300800 */
        /* <DEDUP_REMOVED lines=18> */
[----:B------:R-:W2:Y:S01]  /*49d0*/  LDL.LU R128, [R1+0x50] ;  /* 0x0000500001807983 */ /* 0x000ea20000300800 */
[----:B------:R-:W-:-:S02]  /*49e0*/  IMAD.MOV.U32 R129, RZ, RZ, R235 ;  /* 0x000000ffff817224 */ /* 0x000fc400078e00eb */
[----:B------:R-:W-:Y:S02]  /*49f0*/  IMAD.MOV.U32 R130, RZ, RZ, R234 ;  /* 0x000000ffff827224 */ /* 0x000fe400078e00ea */
[----:B------:R-:W-:Y:S02]  /*4a00*/  IMAD.MOV.U32 R131, RZ, RZ, R233 ;  /* 0x000000ffff837224 */ /* 0x000fe400078e00e9 */
[----:B------:R-:W-:Y:S02]  /*4a10*/  IMAD.MOV.U32 R132, RZ, RZ, R232 ;  /* 0x000000ffff847224 */ /* 0x000fe400078e00e8 */
[----:B------:R-:W-:Y:S02]  /*4a20*/  IMAD.MOV.U32 R133, RZ, RZ, R231 ;  /* 0x000000ffff857224 */ /* 0x000fe400078e00e7 */
[----:B------:R-:W-:Y:S02]  /*4a30*/  IMAD.MOV.U32 R134, RZ, RZ, R230 ;  /* 0x000000ffff867224 */ /* 0x000fe400078e00e6 */
        /* <DEDUP_REMOVED lines=39> */
[----:B------:R-:W-:Y:S01]  /*4cb0*/  IMAD.MOV.U32 R235, RZ, RZ, R0 ;  /* 0x000000ffffeb7224 */ /* 0x000fe200078e0000 */
[----:B------:R-:W-:Y:S02]  /*4cc0*/  UIADD3 UR16, UR7, 0x4, URZ ;  /* 0x0000000407107890 */ /* 0x000fe4000fffe03f */
[----:B------:R-:W-:Y:S01]  /*4cd0*/  UIADD3 UR18, UR8, 0x4, URZ ;  /* 0x0000000408127890 */ /* 0x000fe2000fffe03f */
[----:B------:R-:W-:Y:S01]  /*4ce0*/  UMOV UR17, 0x40000040 ;  /* 0x4000004000117882 */ /* 0x000fe20000000000 */
[----:B------:R-:W-:Y:S01]  /*4cf0*/  UMOV UR19, 0x40000040 ;  /* 0x4000004000137882 */ /* 0x000fe20000000000 */
[----:B--2---:R-:W-:-:S06]  /*4d00*/  WARPGROUP.ARRIVE ;  /* 0x00000000000079c5 */ /* 0x004fcc0000000000 */
[----:B------:R-:W-:Y:S03]  /*4d10*/  QGMMA.64x256x32.F32.E4M3.E4M3 R108, gdesc[UR16], R108, gsb0 ;  /* 0x03e00000106c79f3 */ /* 0x000fe6000800086c */
        /* <DEDUP_REMOVED lines=183> */
[----:B0-----:R-:W2:Y:S04]  /*5890*/  LDL.LU.64 R108, [R1] ;  /* 0x00000000016c7983 */ /* 0x001ea80000300a00 */
        /* <DEDUP_REMOVED lines=63> */
[----:B------:R-:W-:-:S02]  /*5c90*/  UIADD3 UR16, UR7, 0x6, URZ ;  /* 0x0000000607107890 */ /* 0x000fc4000fffe03f */
[----:B------:R-:W-:Y:S01]  /*5ca0*/  UIADD3 UR18, UR8, 0x6, URZ ;  /* 0x0000000608127890 */ /* 0x000fe2000fffe03f */
[----:B------:R-:W-:Y:S01]  /*5cb0*/  UMOV UR17, 0x40000040 ;  /* 0x4000004000117882 */ /* 0x000fe20000000000 */
[----:B------:R-:W-:Y:S01]  /*5cc0*/  UMOV UR19, 0x40000040 ;  /* 0x4000004000137882 */ /* 0x000fe20000000000 */
        /* <DEDUP_REMOVED lines=93> */
[----:B0-----:R-:W3:Y:S04]  /*62a0*/  LDL.LU.64 R150, [R1+0x518] ;  /* 0x0005180001967983 */ /* 0x001ee80000300a00 */
        /* <DEDUP_REMOVED lines=21> */
[----:B------:R-:W-:Y:S01]  /*6400*/  UIADD3 UR16, UR7, 0x406, URZ ;  /* 0x0000040607107890 */ /* 0x000fe2000fffe03f */
[----:B------:R-:W-:-:S02]  /*6410*/  UMOV UR17, 0x40000040 ;  /* 0x4000004000117882 */ /* 0x000fc40000000000 */
[----:B------:R0:W-:Y:S01]  /*6420*/  STL [R1+0x2d0], RZ ;  /* 0x0002d0ff01007387 */ /* 0x0001e20000100800 */
[----:B------:R-:W-:-:S03]  /*6430*/  ULDC UR7, c[0x0][0x50c] ;  /* 0x0001430000077ab9 */ /* 0x000fc60000000800 */
        /* <DEDUP_REMOVED lines=37> */
[----:B---3--:R-:W-:-:S06]  /*6690*/  WARPGROUP.ARRIVE ;  /* 0x00000000000079c5 */ /* 0x008fcc0000000000 */
[----:B------:R-:W-:Y:S01]  /*66a0*/  QGMMA.64x256x32.F32.E4M3.E4M3 R24, gdesc[UR16], R24, gsb0 ;  /* 0x03e00000101879f3 */ /* 0x000fe20008000818 */
[----:B------:R0:W-:Y:S04]  /*66b0*/  STL [R1+0x238], RZ ;  /* 0x000238ff01007387 */ /* 0x0001e80000100800 */
[----:B------:R0:W-:Y:S04]  /*66c0*/  STL [R1+0x234], RZ ;  /* 0x000234ff01007387 */ /* 0x0001e80000100800 */
[----:B------:R0:W-:Y:S04]  /*66d0*/  STL [R1+0x230], RZ ;  /* 0x000230ff01007387 */ /* 0x0001e80000100800 */
[----:B------:R0:W-:Y:S04]  /*66e0*/  STL [R1+0x22c], RZ ;  /* 0x00022cff01007387 */ /* 0x0001e80000100800 */
[----:B------:R0:W-:Y:S04]  /*66f0*/  STL [R1+0x228], RZ ;  /* 0x000228ff01007387 */ /* 0x0001e80000100800 */
[----:B------:R0:W-:Y:S01]  /*6700*/  STL [R1+0x224], RZ ;  /* 0x000224ff01007387 */ /* 0x0001e20000100800 */
[----:B------:R-:W-:-:S03]  /*6710*/  UISETP.NE.AND UP0, UPT, UR7, 0x4, UPT ;  /* 0x000000040700788c */ /* 0x000fc6000bf05270 */
[----:B------:R0:W-:Y:S04]  /*6720*/  STL [R1+0x220], RZ ;  /* 0x000220ff01007387 */ /* 0x0001e80000100800 */
[----:B------:R0:W-:Y:S04]  /*6730*/  STL [R1+0x21c], RZ ;  /* 0x00021cff01007387 */ /* 0x0001e80000100800 */
[----:B------:R0:W-:Y:S04]  /*6740*/  STL [R1+0x218], RZ ;  /* 0x000218ff01007387 */ /* 0x0001e80000100800 */
[----:B------:R0:W-:Y:S01]  /*6750*/  STL [R1+0x214], RZ ;  /* 0x000214ff01007387 */ /* 0x0001e20000100800 */
[----:B------:R-:W-:-:S03]  /*6760*/  USEL UR7, URZ, 0x1, UP0 ;  /* 0x000000013f077887 */ /* 0x000fc60008000000 */
[----:B------:R0:W-:Y:S04]  /*6770*/  STL [R1+0x210], RZ ;  /* 0x000210ff01007387 */ /* 0x0001e80000100800 */
[----:B------:R0:W-:Y:S04]  /*6780*/  STL [R1+0x20c], RZ ;  /* 0x00020cff01007387 */ /* 0x0001e80000100800 */
[----:B------:R0:W-:Y:S04]  /*6790*/  STL [R1+0x208], RZ ;  /* 0x000208ff01007387 */ /* 0x0001e80000100800 */
[----:B------:R0:W-:Y:S04]  /*67a0*/  STL [R1+0x204], RZ ;  /* 0x000204ff01007387 */ /* 0x0001e80000100800 */
[----:B------:R0:W-:Y:S01]  /*67b0*/  STL [R1+0x200], RZ ;  /* 0x000200ff01007387 */ /* 0x0001e20000100800 */
[----:B------:R-:W-:Y:S01]  /*67c0*/  ISETP.NE.AND P0, PT, RZ, UR7, PT ;  /* 0x00000007ff007c0c */ /* 0x000fe2000bf05270 */
[----:B------:R-:W-:Y:S01]  /*67d0*/  UMOV UR6, 0x4 ;  /* 0x0000000400067882 */ /* 0x000fe20000000000 */
[----:B------:R-:W-:Y:S01]  /*67e0*/  IMAD.MOV.U32 R0, RZ, RZ, R235 ;  /* 0x000000ffff007224 */ /* 0x000fe200078e00eb */
[----:B------:R-:W-:-:S02]  /*67f0*/  CS2R R236, SRZ ;  /* 0x0000000000ec7805 */ /* 0x000fc4000001ff00 */
[----:B--2---:R-:W-:Y:S02]  /*6800*/  CS2R R234, SRZ ;  /* 0x0000000000ea7805 */ /* 0x004fe4000001ff00 */
[----:B------:R-:W-:Y:S02]  /*6810*/  CS2R R232, SRZ ;  /* 0x0000000000e87805 */ /* 0x000fe4000001ff00 */
[----:B------:R-:W-:Y:S02]  /*6820*/  CS2R R230, SRZ ;  /* 0x0000000000e67805 */ /* 0x000fe4000001ff00 */
[----:B------:R-:W-:Y:S02]  /*6830*/  CS2R R228, SRZ ;  /* 0x0000000000e47805 */ /* 0x000fe4000001ff00 */
[----:B------:R-:W-:Y:S02]  /*6840*/  CS2R R226, SRZ ;  /* 0x0000000000e27805 */ /* 0x000fe4000001ff00 */
[----:B------:R-:W-:-:S02]  /*6850*/  CS2R R224, SRZ ;  /* 0x0000000000e07805 */ /* 0x000fc4000001ff00 */
[----:B------:R-:W-:Y:S02]  /*6860*/  CS2R R222, SRZ ;  /* 0x0000000000de7805 */ /* 0x000fe4000001ff00 */
        /* <DEDUP_REMOVED lines=45> */
[----:B------:R-:W-:Y:S01]  /*6b40*/  CS2R R2, SRZ ;  /* 0x0000000000027805 */ /* 0x000fe2000001ff00 */
[----:B------:R-:W-:Y:S02]  /*6b50*/  WARPGROUP.DEPBAR.LE gsb0, 0x0 ;  /* 0x00008000000079c5 */ /* 0x000fe40000010000 */
[----:B0-----:R-:W-:Y:S05]  /*6b60*/  @!P0 BRA `(.L_x_22) ;  /* 0x0000002000f88947 */ /* 0x001fea0003800000 */
[----:B------:R-:W2:Y:S04]  /*6b70*/  LDL R2, [R1] ;  /* 0x0000000001027983 */ /* 0x000ea80000100800 */
[----:B------:R-:W3:Y:S04]  /*6b80*/  LDL R3, [R1+0x4] ;  /* 0x0000040001037983 */ /* 0x000ee80000100800 */
[----:B------:R-:W4:Y:S04]  /*6b90*/  LDL R4, [R1+0x8] ;  /* 0x0000080001047983 */ /* 0x000f280000100800 */
[----:B------:R-:W5:Y:S04]  /*6ba0*/  LDL R5, [R1+0xc] ;  /* 0x00000c0001057983 */ /* 0x000f680000100800 */
        /* <DEDUP_REMOVED lines=102> */
[----:B------:R0:W-:Y:S04]  /*7210*/  STL [R1+0x4c0], R131 ;  /* 0x0004c08301007387 */ /* 0x0001e80000100800 */
[----:B0-----:R-:W5:Y:S04]  /*7220*/  LDL R131, [R1+0x1a8] ;  /* 0x0001a80001837983 */ /* 0x001f680000100800 */
        /* <DEDUP_REMOVED lines=39> */
[----:B0-----:R-:W5:Y:S01]  /*74a0*/  LDL R151, [R1+0x1f8] ;  /* 0x0001f80001977983 */ /* 0x001f620000100800 */
[----:B------:R-:W-:-:S01]  /*74b0*/  FADD R0, RZ, R0 ;  /* 0x00000000ff007221 */ /* 0x000fc20000000000 */
[----:B--2---:R-:W-:Y:S01]  /*74c0*/  FADD R2, RZ, R2 ;  /* 0x00000002ff027221 */ /* 0x004fe20000000000 */
[----:B---3--:R-:W-:-:S01]  /*74d0*/  FADD R3, RZ, R3 ;  /* 0x00000003ff037221 */ /* 0x008fc20000000000 */
[----:B----4-:R-:W-:Y:S01]  /*74e0*/  FADD R4, RZ, R4 ;  /* 0x00000004ff047221 */ /* 0x010fe20000000000 */
[----:B-----5:R-:W-:-:S01]  /*74f0*/  FADD R5, RZ, R5 ;  /* 0x00000005ff057221 */ /* 0x020fc20000000000 */
[----:B------:R-:W-:Y:S01]  /*7500*/  FADD R6, RZ, R6 ;  /* 0x00000006ff067221 */ /* 0x000fe20000000000 */
[----:B------:R-:W-:-:S01]  /*7510*/  FADD R7, RZ, R7 ;  /* 0x00000007ff077221 */ /* 0x000fc20000000000 */
        /* <DEDUP_REMOVED lines=14> */
[----:B------:R-:W2:Y:S01]  /*7600*/  LDL.LU R131, [R1+0x4c0] ;  /* 0x0004c00001837983 */ /* 0x000ea20000300800 */
        /* <DEDUP_REMOVED lines=13> */
[----:B------:R-:W3:Y:S01]  /*76e0*/  LDL.LU R132, [R1+0x4bc] ;  /* 0x0004bc0001847983 */ /* 0x000ee20000300800 */
        /* <DEDUP_REMOVED lines=16> */
[----:B------:R0:W-:Y:S01]  /*77f0*/  STL [R1+0x200], R133 ;  /* 0x0002008501007387 */ /* 0x0001e20000100800 */
        /* <DEDUP_REMOVED lines=9> */
[----:B0-----:R-:W4:Y:S01]  /*7890*/  LDL.LU R133, [R1+0x4b8] ;  /* 0x0004b80001857983 */ /* 0x001f220000300800 */
[----:B------:R-:W-:-:S01]  /*78a0*/  FADD R184, RZ, R184 ;  /* 0x000000b8ffb87221 */ /* 0x000fc20000000000 */
[----:B------:R-:W-:Y:S01]  /*78b0*/  FADD R185, RZ, R185 ;  /* 0x000000b9ffb97221 */ /* 0x000fe20000000000 */
[----:B------:R-:W-:-:S01]  /*78c0*/  FADD R186, RZ, R186 ;  /* 0x000000baffba7221 */ /* 0x000fc20000000000 */
        /* <DEDUP_REMOVED lines=10> */
[----:B0-----:R-:W5:Y:S01]  /*7970*/  LDL.LU R134, [R1+0x4b4] ;  /* 0x0004b40001867983 */ /* 0x001f620000300800 */
        /* <DEDUP_REMOVED lines=52> */
[----:B0-----:R-:W5:Y:S04]  /*7cc0*/  LDL.LU R138, [R1+0x4a4] ;  /* 0x0004a400018a7983 */ /* 0x001f680000300800 */
[----:B------:R0:W-:Y:S01]  /*7cd0*/  STL [R1+0x218], R139 ;  /* 0x0002188b01007387 */ /* 0x0001e20000100800 */
[----:B------:R-:W-:-:S03]  /*7ce0*/  FADD R140, RZ, R140 ;  /* 0x0000008cff8c7221 */ /* 0x000fc60000000000 */
        /* <DEDUP_REMOVED lines=34> */
[----:B------:R0:W-:Y:S04]  /*7f10*/  STL [R1+0x248], R151 ;  /* 0x0002489701007387 */ /* 0x0001e80000100800 */
[----:B0-----:R-:W5:Y:S04]  /*7f20*/  LDL.LU R151, [R1+0x470] ;  /* 0x0004700001977983 */ /* 0x001f680000300800 */
[----:B------:R0:W-:Y:S02]  /*7f30*/  STL [R1+0x24c], R0 ;  /* 0x00024c0001007387 */ /* 0x0001e40000100800 */
[----:B0-----:R-:W-:-:S05]  /*7f40*/  FADD R0, RZ, R24 ;  /* 0x00000018ff007221 */ /* 0x001fca0000000000 */
        /* <DEDUP_REMOVED lines=213> */
[----:B--2---:R-:W-:-:S05]  /*8ca0*/  FADD R0, RZ, R131 ;  /* 0x00000083ff007221 */ /* 0x004fca0000000000 */
[----:B------:R3:W-:Y:S02]  /*8cb0*/  STL [R1+0x3fc], R0 ;  /* 0x0003fc0001007387 */ /* 0x0007e40000100800 */
[----:B---3--:R-:W-:-:S05]  /*8cc0*/  FADD R0, RZ, R132 ;  /* 0x00000084ff007221 */ /* 0x008fca0000000000 */
[----:B------:R4:W-:Y:S02]  /*8cd0*/  STL [R1+0x400], R0 ;  /* 0x0004000001007387 */ /* 0x0009e40000100800 */
[----:B----4-:R-:W-:-:S05]  /*8ce0*/  FADD R0, RZ, R133 ;  /* 0x00000085ff007221 */ /* 0x010fca0000000000 */
[----:B------:R5:W-:Y:S02]  /*8cf0*/  STL [R1+0x404], R0 ;  /* 0x0004040001007387 */ /* 0x000be40000100800 */
[----:B-----5:R-:W-:-:S05]  /*8d00*/  FADD R0, RZ, R134 ;  /* 0x00000086ff007221 */ /* 0x020fca0000000000 */
        /* <DEDUP_REMOVED lines=34> */
[----:B------:R0:W-:Y:S01]  /*8f30*/  STL [R1+0x44c], R0 ;  /* 0x00044c0001007387 */ /* 0x0001e20000100800 */
[----:B------:R-:W-:-:S05]  /*8f40*/  UMOV UR6, URZ ;  /* 0x0000003f00067c82 */ /* 0x000fca0008000000 */
.L_x_22:
[----:B------:R-:W-:Y:S01]  /*8f50*/  UIADD3 UR23, UR5, 0x1, URZ ;  /* 0x0000000105177890 */ /* 0x000fe2000fffe03f */
[----:B------:R-:W-:-:S03]  /*8f60*/  UMOV UR8, 0x1 ;  /* 0x0000000100087882 */ /* 0x000fc60000000000 */
[----:B------:R-:W-:-:S04]  /*8f70*/  UISETP.NE.AND UP0, UPT, UR23, 0x4, UPT ;  /* 0x000000041700788c */ /* 0x000fc8000bf05270 */
[----:B------:R-:W-:Y:S02]  /*8f80*/  USEL UR24, URZ, 0x1, UP0 ;  /* 0x000000013f187887 */ /* 0x000fe40008000000 */
[----:B------:R-:W-:Y:S02]  /*8f90*/  USEL UR23, UR23, URZ, UP0 ;  /* 0x0000003f17177287 */ /* 0x000fe40008000000 */
[----:B------:R-:W-:-:S12]  /*8fa0*/  ULOP3.LUT UR24, UR4, UR24, URZ, 0x3c, !UPT ;  /* 0x0000001804187292 */ /* 0x000fd8000f8e3c3f */
.L_x_17:
[----:B------:R-:W-:-:S04]  /*8fb0*/  UISETP.LT.AND UP0, UPT, UR10, 0x1, UPT ;  /* 0x000000010a00788c */ /* 0x000fc8000bf01270 */
[----:B------:R-:W-:-:S04]  /*8fc0*/  USEL UR16, UR10, 0x1, UP0 ;  /* 0x000000010a107887 */ /* 0x000fc80008000000 */
[----:B------:R-:W-:-:S04]  /*8fd0*/  UIADD3 UR26, UR10, -UR16, URZ ;  /* 0x800000100a1a7290 */ /* 0x000fc8000fffe03f */
[----:B------:R-:W-:-:S06]  /*8fe0*/  UISETP.GE.AND UP0, UPT, UR26, 0x1, UPT ;  /* 0x000000011a00788c */ /* 0x000fcc000bf06270 */
[----:B------:R-:W-:-:S13]  /*8ff0*/  PLOP3.LUT P0, PT, PT, PT, UP0, 0x80, 0x0 ;  /* 0x000000000000781c */ /* 0x000fda0003f0f008 */
[----:B------:R-:W-:Y:S05]  /*9000*/  @!P0 BRA `(.L_x_23) ;  /* 0x00000088009c8947 */ /* 0x000fea0003800000 */
[----:B------:R-:W-:Y:S01]  /*9010*/  UMOV UR25, UR5 ;  /* 0x0000000500197c82 */ /* 0x000fe20008000000 */
[----:B------:R-:W-:-:S05]  /*9020*/  ULDC UR27, c[0x0][0x50c] ;  /* 0x00014300001b7ab9 */ /* 0x000fca0000000800 */
.L_x_31:
[----:B------:R-:W-:-:S06]  /*9030*/  UISETP.NE.AND UP0, UPT, UR22, 0x3, UPT ;  /* 0x000000031600788c */ /* 0x000fcc000bf05270 */
[----:B------:R-:W-:-:S13]  /*9040*/  PLOP3.LUT P1, PT, PT, PT, UP0, 0x80, 0x0 ;  /* 0x000000000000781c */ /* 0x000fda0003f2f008 */
[----:B-----5:R-:W-:Y:S05]  /*9050*/  @!P1 BRA `(.L_x_24) ;  /* 0x0000000000049947 */ /* 0x020fea0003800000 */
[----:B------:R-:W-:Y:S01]  /*9060*/  BPT.TRAP 0x1 ;  /* 0x000000040000795c */ /* 0x000fe20000300000 */
.L_x_24:
[----:B------:R-:W2:Y:S01]  /*9070*/  S2UR UR16, SR_CgaCtaId ;  /* 0x00000000001079c3 */ /* 0x000ea20000008800 */
[----:B------:R-:W-:Y:S01]  /*9080*/  UMOV UR12, 0x400 ;  /* 0x00000400000c7882 */ /* 0x000fe20000000000 */
[----:B0-----:R-:W-:-:S05]  /*9090*/  IMAD.U32 R0, RZ, RZ, UR24 ;  /* 0x00000018ff007e24 */ /* 0x001fca000f8e00ff */
[----:B------:R-:W-:Y:S01]  /*90a0*/  SHF.L.U32 R0, R0, 0x1f, RZ ;  /* 0x0000001f00007819 */ /* 0x000fe200000006ff */
[----:B--2---:R-:W-:-:S04]  /*90b0*/  ULEA UR12, UR16, UR12, 0x18 ;  /* 0x0000000c100c7291 */ /* 0x004fc8000f8ec03f */
[----:B------:R-:W-:-:S09]  /*90c0*/  ULEA UR16, UR23, UR12, 0x3 ;  /* 0x0000000c17107291 */ /* 0x000fd2000f8e183f */
[----:B------:R0:W2:Y:S01]  /*90d0*/  SYNCS.PHASECHK.TRANS64.TRYWAIT P0, [UR16], R0 ;  /* 0x00000000ff0075a7 */ /* 0x0000a20008000150 */
[----:B------:R-:W-:Y:S05]  /*90e0*/  @!P1 BRA `(.L_x_25) ;  /* 0x0000000000049947 */ /* 0x000fea0003800000 */
[----:B------:R-:W-:Y:S01]  /*90f0*/  BPT.TRAP 0x1 ;  /* 0x000000040000795c */ /* 0x000fe20000300000 */
.L_x_25:
[----:B--2---:R-:W-:Y:S05]  /*9100*/  @P0 BRA `(.L_x_26) ;  /* 0x0000000000080947 */ /* 0x004fea0003800000 */
[----:B------:R-:W2:Y:S02]  /*9110*/  SYNCS.PHASECHK.TRANS64.TRYWAIT P0, [UR16], R0 ;  /* 0x00000000ff0075a7 */ /* 0x000ea40008000150 */
[----:B--2---:R-:W-:Y:S05]  /*9120*/  @!P0 BRA `(.L_x_27) ;  /* 0x0000020800cc8947 */ /* 0x004fea0003800000 */
.L_x_26:
        /* <DEDUP_REMOVED lines=64> */
[----:B--2---:R-:W2:Y:S04]  /*9530*/  LDL.LU.64 R108, [R1] ;  /* 0x00000000016c7983 */ /* 0x004ea80000300a00 */
        /* <DEDUP_REMOVED lines=64> */
[----:B------:R-:W-:Y:S01]  /*9940*/  UISETP.NE.AND UP0, UPT, UR7, URZ, UPT ;  /* 0x0000003f0700728c */ /* 0x000fe2000bf05270 */
[----:B------:R-:W-:Y:S01]  /*9950*/  STL [R1+0x8c4], R23 ;  /* 0x0008c41701007387 */ /* 0x000fe20000100800 */
[----:B------:R-:W-:Y:S02]  /*9960*/  USHF.R.U32.HI UR16, URZ, 0x4, UR16 ;  /* 0x000000043f107899 */ /* 0x000fe40008011610 */
[----:B------:R-:W-:Y:S01]  /*9970*/  USEL UR8, UR8, URZ, !UP0 ;  /* 0x0000003f08087287 */ /* 0x000fe2000c000000 */
[----:B------:R-:W-:Y:S01]  /*9980*/  STL [R1+0x8c0], R22 ;  /* 0x0008c01601007387 */ /* 0x000fe20000100800 */
[----:B------:R-:W-:Y:S02]  /*9990*/  ULOP3.LUT UR16, UR16, 0x3fff, URZ, 0xc0, !UPT ;  /* 0x00003fff10107892 */ /* 0x000fe4000f8ec03f */
[----:B------:R-:W-:Y:S01]  /*99a0*/  UISETP.NE.U32.AND UP0, UPT, UR8, URZ, UPT ;  /* 0x0000003f0800728c */ /* 0x000fe2000bf05070 */
[----:B------:R-:W-:Y:S01]  /*99b0*/  STL [R1+0x8bc], R21 ;  /* 0x0008bc1501007387 */ /* 0x000fe20000100800 */
[----:B------:R-:W-:-:S02]  /*99c0*/  ULOP3.LUT UR7, UR11, 0x10000, URZ, 0xfc, !UPT ;  /* 0x000100000b077892 */ /* 0x000fc4000f8efc3f */
[----:B------:R-:W-:Y:S01]  /*99d0*/  ULOP3.LUT UR8, UR16, 0x10000, URZ, 0xfc, !UPT ;  /* 0x0001000010087892 */ /* 0x000fe2000f8efc3f */
[----:B------:R-:W-:Y:S01]  /*99e0*/  STL [R1+0x8b8], R20 ;  /* 0x0008b81401007387 */ /* 0x000fe20000100800 */
[----:B------:R-:W-:Y:S02]  /*99f0*/  ULEA UR7, UR23, UR7, 0xb ;  /* 0x0000000717077291 */ /* 0x000fe4000f8e583f */
[----:B------:R-:W-:Y:S01]  /*9a00*/  ULEA UR8, UR23, UR8, 0xb ;  /* 0x0000000817087291 */ /* 0x000fe2000f8e583f */
[----:B------:R-:W-:Y:S01]  /*9a10*/  STL [R1+0x8b4], R19 ;  /* 0x0008b41301007387 */ /* 0x000fe20000100800 */
[----:B------:R-:W-:Y:S01]  /*9a20*/  UMOV UR17, 0x40000040 ;  /* 0x4000004000117882 */ /* 0x000fe20000000000 */
[----:B------:R-:W-:Y:S02]  /*9a30*/  UMOV UR19, 0x40000040 ;  /* 0x4000004000137882 */ /* 0x000fe40000000000 */
[----:B------:R-:W-:Y:S01]  /*9a40*/  UMOV UR16, UR7 ;  /* 0x0000000700107c82 */ /* 0x000fe20008000000 */
[----:B------:R-:W-:Y:S01]  /*9a50*/  STL [R1+0x8b0], R18 ;  /* 0x0008b01201007387 */ /* 0x000fe20000100800 */
[----:B------:R-:W-:-:S03]  /*9a60*/  UMOV UR18, UR8 ;  /* 0x0000000800127c82 */ /* 0x000fc60008000000 */
[----:B------:R-:W-:Y:S04]  /*9a70*/  STL [R1+0x8ac], R17 ;  /* 0x0008ac1101007387 */ /* 0x000fe80000100800 */
        /* <DEDUP_REMOVED lines=14> */
[----:B-----5:R-:W-:Y:S01]  /*9b60*/  STL [R1+0x870], R2 ;  /* 0x0008700201007387 */ /* 0x020fe20000100800 */
[----:B--2---:R-:W-:-:S06]  /*9b70*/  WARPGROUP.ARRIVE ;  /* 0x00000000000079c5 */ /* 0x004fcc0000000000 */
[----:B------:R-:W-:Y:S03]  /*9b80*/  QGMMA.64x256x32.F32.E4M3.E4M3 R108, gdesc[UR16], R108, UP0, gsb0 ;  /* 0x03e00000106c79f3 */ /* 0x000fe6000b80086c */
        /* <DEDUP_REMOVED lines=65> */
[----:B--2---:R-:W2:Y:S04]  /*9fa0*/  LDL.LU.64 R234, [R1+0xcc0] ;  /* 0x000cc00001ea7983 */ /* 0x004ea80000300a00 */
[----:B------:R-:W3:Y:S04]  /*9fb0*/  LDL.LU.64 R232, [R1+0xcb8] ;  /* 0x000cb80001e87983 */ /* 0x000ee80000300a00 */
[----:B------:R-:W4:Y:S04]  /*9fc0*/  LDL.LU.64 R230, [R1+0xcb0] ;  /* 0x000cb00001e67983 */ /* 0x000f280000300a00 */
        /* <DEDUP_REMOVED lines=60> */
[----:B------:R-:W4:Y:S01]  /*a390*/  LDL.LU.64 R108, [R1+0xac8] ;  /* 0x000ac800016c7983 */ /* 0x000f220000300a00 */
[----:B------:R-:W-:Y:S01]  /*a3a0*/  UIADD3 UR16, UR7, 0x400, URZ ;  /* 0x0000040007107890 */ /* 0x000fe2000fffe03f */
[----:B------:R-:W-:-:S02]  /*a3b0*/  UMOV UR17, 0x40000040 ;  /* 0x4000004000117882 */ /* 0x000fc40000000000 */
[----:B--2---:R-:W-:Y:S04]  /*a3c0*/  STL.64 [R1+0xac0], R234 ;  /* 0x000ac0ea01007387 */ /* 0x004fe80000100a00 */
[----:B---3--:R-:W-:Y:S04]  /*a3d0*/  STL.64 [R1+0xab8], R232 ;  /* 0x000ab8e801007387 */ /* 0x008fe80000100a00 */
[----:B----4-:R-:W-:Y:S04]  /*a3e0*/  STL.64 [R1+0xab0], R230 ;  /* 0x000ab0e601007387 */ /* 0x010fe80000100a00 */
        /* <DEDUP_REMOVED lines=38> */
[----:B------:R-:W-:Y:S01]  /*a650*/  STL.64 [R1+0x978], R152 ;  /* 0x0009789801007387 */ /* 0x000fe20000100a00 */
[----:B------:R-:W-:-:S06]  /*a660*/  WARPGROUP.ARRIVE ;  /* 0x00000000000079c5 */ /* 0x000fcc0000000000 */
[----:B------:R-:W-:Y:S03]  /*a670*/  QGMMA.64x256x32.F32.E4M3.E4M3 R24, gdesc[UR16], R24, UP0, gsb0 ;  /* 0x03e00000101879f3 */ /* 0x000fe6000b800818 */
        /* <DEDUP_REMOVED lines=91> */
[----:B--2---:R-:W-:-:S06]  /*ac30*/  WARPGROUP.ARRIVE ;  /* 0x00000000000079c5 */ /* 0x004fcc0000000000 */
[----:B------:R-:W-:Y:S03]  /*ac40*/  QGMMA.64x256x32.F32.E4M3.E4M3 R108, gdesc[UR16], R108, gsb0 ;  /* 0x03e00000106c79f3 */ /* 0x000fe6000800086c */
[----:B------:R-:W-:Y:S02]  /*ac50*/  WARPGROUP.DEPBAR.LE gsb0, 0x0 ;  /* 0x00008000000079c5 */ /* 0x000fe40000010000 */
[----:B------:R-:W-:Y:S01]  /*ac60*/  STL.64 [R1], R108 ;  /* 0x0000006c01007387 */ /* 0x000fe20000100a00 */
[----:B------:R-:W-:Y:S02]  /*ac70*/  IMAD.MOV.U32 R2, RZ, RZ, R234 ;  /* 0x000000ffff027224 */ /* 0x000fe400078e00ea */
[----:B0-----:R-:W-:Y:S01]  /*ac80*/  IMAD.MOV.U32 R0, RZ, RZ, R235 ;  /* 0x000000ffff007224 */ /* 0x001fe200078e00eb */
        /* <DEDUP_REMOVED lines=31> */
[----:B------:R-:W-:-:S03]  /*ae80*/  IMAD.MOV.U32 R23, RZ, RZ, R213 ;  /* 0x000000ffff177224 */ /* 0x000fc600078e00d5 */
        /* <DEDUP_REMOVED lines=40> */
[----:B------:R0:W-:Y:S04]  /*b110*/  STL [R1+0x1a0], R212 ;  /* 0x0001a0d401007387 */ /* 0x0001e80000100800 */
[----:B------:R-:W2:Y:S04]  /*b120*/  LDL.LU.64 R234, [R1+0xac0] ;  /* 0x000ac00001ea7983 */ /* 0x000ea80000300a00 */
        /* <DEDUP_REMOVED lines=10> */
[----:B0-----:R-:W4:Y:S04]  /*b1d0*/  LDL.LU.64 R212, [R1+0xa68] ;  /* 0x000a680001d47983 */ /* 0x001f280000300a00 */
        /* <DEDUP_REMOVED lines=248> */
[----:B------:R-:W-:Y:S01]  /*c160*/  IMAD.MOV.U32 R235, RZ, RZ, R0 ;  /* 0x000000ffffeb7224 */ /* 0x000fe200078e0000 */
[----:B------:R-:W-:Y:S01]  /*c170*/  UIADD3 UR16, UR7, 0x4, URZ ;  /* 0x0000000407107890 */ /* 0x000fe2000fffe03f */
[----:B------:R0:W5:Y:S01]  /*c180*/  LDL.LU R23, [R1+0x8c4] ;  /* 0x0008c40001177983 */ /* 0x0001620000300800 */
[----:B------:R-:W-:Y:S01]  /*c190*/  UIADD3 UR18, UR8, 0x4, URZ ;  /* 0x0000000408127890 */ /* 0x000fe2000fffe03f */
[----:B------:R-:W-:Y:S01]  /*c1a0*/  UMOV UR17, 0x40000040 ;  /* 0x4000004000117882 */ /* 0x000fe20000000000 */
[----:B------:R-:W-:Y:S01]  /*c1b0*/  UMOV UR19, 0x40000040 ;  /* 0x4000004000137882 */ /* 0x000fe20000000000 */
[----:B------:R0:W5:Y:S04]  /*c1c0*/  LDL.LU R22, [R1+0x8c0] ;  /* 0x0008c00001167983 */ /* 0x0001680000300800 */
        /* <DEDUP_REMOVED lines=19> */
[----:B------:R0:W5:Y:S01]  /*c300*/  LDL.LU R2, [R1+0x870] ;  /* 0x0008700001027983 */ /* 0x0001620000300800 */
        /* <DEDUP_REMOVED lines=336> */
[----:B--2---:R0:W5:Y:S04]  /*d810*/  LDL.LU.64 R234, [R1+0x668] ;  /* 0x0006680001ea7983 */ /* 0x0041680000300a00 */
[----:B------:R0:W5:Y:S04]  /*d820*/  LDL.LU.64 R232, [R1+0x660] ;  /* 0x0006600001e87983 */ /* 0x0001680000300a00 */
        /* <DEDUP_REMOVED lines=64> */
[----:B------:R-:W-:-:S04]  /*dc30*/  UIADD3 UR6, UR6, 0x4, URZ ;  /* 0x0000000406067890 */ /* 0x000fc8000fffe03f */
[----:B------:R-:W-:-:S04]  /*dc40*/  UISETP.NE.AND UP0, UPT, UR6, UR27, UPT ;  /* 0x0000001b0600728c */ /* 0x000fc8000bf05270 */
[----:B------:R-:W-:-:S06]  /*dc50*/  USEL UR7, URZ, 0x1, UP0 ;  /* 0x000000013f077887 */ /* 0x000fcc0008000000 */
[----:B------:R-:W-:Y:S01]  /*dc60*/  ISETP.NE.AND P0, PT, RZ, UR7, PT ;  /* 0x00000007ff007c0c */ /* 0x000fe2000bf05270 */
[----:B--2---:R-:W-:-:S06]  /*dc70*/  WARPGROUP.ARRIVE ;  /* 0x00000000000079c5 */ /* 0x004fcc0000000000 */
[----:B------:R-:W-:Y:S03]  /*dc80*/  QGMMA.64x256x32.F32.E4M3.E4M3 R24, gdesc[UR16], R24, gsb0 ;  /* 0x03e00000101879f3 */ /* 0x000fe60008000818 */
[----:B------:R-:W-:-:S03]  /*dc90*/  WARPGROUP.DEPBAR.LE gsb0, 0x0 ;  /* 0x00008000000079c5 */ /* 0x000fc60000010000 */
[----:B0-----:R-:W-:Y:S05]  /*dca0*/  @!P0 BRA `(.L_x_28) ;  /* 0x0000003800fc8947 */ /* 0x001fea0003800000 */
[----:B-----5:R0:W-:Y:S04]  /*dcb0*/  STL [R1+0x698], R225 ;  /* 0x000698e101007387 */ /* 0x0201e80000100800 */
[----:B------:R2:W-:Y:S01]  /*dcc0*/  STL [R1+0x694], R226 ;  /* 0x000694e201007387 */ /* 0x0005e20000100800 */
[----:B0-----:R-:W-:-:S03]  /*dcd0*/  IMAD.MOV.U32 R225, RZ, RZ, R0 ;  /* 0x000000ffffe17224 */ /* 0x001fc600078e0000 */
[----:B--2---:R-:W2:Y:S04]  /*dce0*/  LDL R226, [R1+0x4] ;  /* 0x0000040001e27983 */ /* 0x004ea80000100800 */
[----:B------:R0:W-:Y:S04]  /*dcf0*/  STL [R1+0x690], R227 ;  /* 0x000690e301007387 */ /* 0x0001e80000100800 */
[----:B0-----:R-:W3:Y:S04]  /*dd00*/  LDL R227, [R1+0x8] ;  /* 0x0000080001e37983 */ /* 0x001ee80000100800 */
[----:B------:R0:W-:Y:S04]  /*dd10*/  STL [R1+0x68c], R228 ;  /* 0x00068ce401007387 */ /* 0x0001e80000100800 */
[----:B0-----:R-:W4:Y:S04]  /*dd20*/  LDL R228, [R1+0xc] ;  /* 0x00000c0001e47983 */ /* 0x001f280000100800 */
        /* <DEDUP_REMOVED lines=211> */
[----:B0-----:R-:W4:Y:S04]  /*ea60*/  LDL.LU R122, [R1+0x200] ;  /* 0x00020000017a7983 */ /* 0x001f280000300800 */
        /* <DEDUP_REMOVED lines=10> */
[----:B------:R-:W4:Y:S04]  /*eb10*/  LDL.LU R0, [R1+0x22c] ;  /* 0x00022c0001007983 */ /* 0x000f280000300800 */
        /* <DEDUP_REMOVED lines=37> */
[----:B0-----:R-:W4:Y:S04]  /*ed70*/  LDL.LU R146, [R1+0x210] ;  /* 0x0002100001927983 */ /* 0x001f280000300800 */
[----:B------:R0:W-:Y:S01]  /*ed80*/  STL [R1+0x480], R147 ;  /* 0x0004809301007387 */ /* 0x0001e20000100800 */
[----:B------:R-:W-:-:S03]  /*ed90*/  FADD R2, R225, R2 ;  /* 0x00000002e1027221 */ /* 0x000fc60000000000 */
[----:B0-----:R-:W4:Y:S04]  /*eda0*/  LDL R147, [R1+0x1f8] ;  /* 0x0001f80001937983 */ /* 0x001f280000100800 */
[----:B------:R0:W-:Y:S01]  /*edb0*/  STL [R1+0x47c], R148 ;  /* 0x00047c9401007387 */ /* 0x0001e20000100800 */
[----:B--2---:R-:W-:-:S01]  /*edc0*/  FADD R3, R226, R3 ;  /* 0x00000003e2037221 */ /* 0x004fc20000000000 */
[----:B---3--:R-:W-:Y:S02]  /*edd0*/  FADD R4, R227, R4 ;  /* 0x00000004e3047221 */ /* 0x008fe40000000000 */
[----:B0-----:R-:W2:Y:S04]  /*ede0*/  LDL R148, [R1+0x1c0] ;  /* 0x0001c00001947983 */ /* 0x001ea80000100800 */
[----:B------:R0:W-:Y:S01]  /*edf0*/  STL [R1+0x478], R149 ;  /* 0x0004789501007387 */ /* 0x0001e20000100800 */
[----:B----4-:R-:W-:-:S01]  /*ee00*/  FADD R5, R228, R5 ;  /* 0x00000005e4057221 */ /* 0x010fc20000000000 */
[----:B------:R-:W-:-:S02]  /*ee10*/  FADD R6, R229, R6 ;  /* 0x00000006e5067221 */ /* 0x000fc40000000000 */
[----:B0-----:R-:W3:Y:S04]  /*ee20*/  LDL R149, [R1+0x1f4] ;  /* 0x0001f40001957983 */ /* 0x001ee80000100800 */
[----:B------:R0:W-:Y:S01]  /*ee30*/  STL [R1+0x474], R150 ;  /* 0x0004749601007387 */ /* 0x0001e20000100800 */
[----:B------:R-:W-:-:S01]  /*ee40*/  FADD R7, R230, R7 ;  /* 0x00000007e6077221 */ /* 0x000fc20000000000 */
[----:B------:R-:W-:Y:S02]  /*ee50*/  FADD R8, R231, R8 ;  /* 0x00000008e7087221 */ /* 0x000fe40000000000 */
[----:B0-----:R-:W4:Y:S04]  /*ee60*/  LDL.LU R150, [R1+0x20c] ;  /* 0x00020c0001967983 */ /* 0x001f280000300800 */
[----:B------:R0:W-:Y:S01]  /*ee70*/  STL [R1+0x470], R151 ;  /* 0x0004709701007387 */ /* 0x0001e20000100800 */
[----:B------:R-:W-:-:S01]  /*ee80*/  FADD R9, R232, R9 ;  /* 0x00000009e8097221 */ /* 0x000fc20000000000 */
[----:B------:R-:W-:-:S02]  /*ee90*/  FADD R10, R233, R10 ;  /* 0x0000000ae90a7221 */ /* 0x000fc40000000000 */
[----:B0-----:R-:W3:Y:S04]  /*eea0*/  LDL R151, [R1+0x1f0] ;  /* 0x0001f00001977983 */ /* 0x001ee80000100800 */
[----:B------:R-:W2:Y:S04]  /*eeb0*/  LDL.LU R225, [R1+0x698] ;  /* 0x0006980001e17983 */ /* 0x000ea80000300800 */
[----:B------:R-:W4:Y:S04]  /*eec0*/  LDL.LU R226, [R1+0x694] ;  /* 0x0006940001e27983 */ /* 0x000f280000300800 */
[----:B------:R-:W3:Y:S04]  /*eed0*/  LDL.LU R227, [R1+0x690] ;  /* 0x0006900001e37983 */ /* 0x000ee80000300800 */
[----:B------:R-:W3:Y:S04]  /*eee0*/  LDL.LU R228, [R1+0x68c] ;  /* 0x00068c0001e47983 */ /* 0x000ee80000300800 */
[----:B------:R-:W3:Y:S01]  /*eef0*/  LDL.LU R229, [R1+0x688] ;  /* 0x0006880001e57983 */ /* 0x000ee20000300800 */
[----:B------:R-:W-:-:S03]  /*ef00*/  FADD R11, R234, R11 ;  /* 0x0000000bea0b7221 */ /* 0x000fc60000000000 */
[----:B------:R-:W3:Y:S01]  /*ef10*/  LDL.LU R230, [R1+0x684] ;  /* 0x0006840001e67983 */ /* 0x000ee20000300800 */
[----:B------:R-:W-:-:S03]  /*ef20*/  FADD R12, R235, R12 ;  /* 0x0000000ceb0c7221 */ /* 0x000fc60000000000 */
[----:B------:R-:W3:Y:S04]  /*ef30*/  LDL.LU R231, [R1+0x680] ;  /* 0x0006800001e77983 */ /* 0x000ee80000300800 */
[----:B------:R-:W3:Y:S04]  /*ef40*/  LDL.LU R232, [R1+0x67c] ;  /* 0x00067c0001e87983 */ /* 0x000ee80000300800 */
[----:B------:R-:W3:Y:S04]  /*ef50*/  LDL.LU R233, [R1+0x678] ;  /* 0x0006780001e97983 */ /* 0x000ee80000300800 */
[----:B------:R-:W3:Y:S04]  /*ef60*/  LDL.LU R234, [R1+0x674] ;  /* 0x0006740001ea7983 */ /* 0x000ee80000300800 */
[----:B------:R-:W3:Y:S01]  /*ef70*/  LDL.LU R235, [R1+0x670] ;  /* 0x0006700001eb7983 */ /* 0x000ee20000300800 */
[----:B------:R-:W-:-:S01]  /*ef80*/  FADD R13, R24, R13 ;  /* 0x0000000d180d7221 */ /* 0x000fc20000000000 */
[----:B------:R-:W-:Y:S01]  /*ef90*/  FADD R14, R25, R14 ;  /* 0x0000000e190e7221 */ /* 0x000fe20000000000 */
[----:B------:R-:W-:-:S01]  /*efa0*/  FADD R15, R26, R15 ;  /* 0x0000000f1a0f7221 */ /* 0x000fc20000000000 */
[----:B------:R-:W3:Y:S01]  /*efb0*/  LDL.LU R24, [R1+0x66c] ;  /* 0x00066c0001187983 */ /* 0x000ee20000300800 */
[----:B------:R-:W-:-:S01]  /*efc0*/  FADD R16, R27, R16 ;  /* 0x000000101b107221 */ /* 0x000fc20000000000 */
[----:B------:R-:W-:-:S02]  /*efd0*/  FADD R17, R28, R17 ;  /* 0x000000111c117221 */ /* 0x000fc40000000000 */
[----:B------:R-:W3:Y:S01]  /*efe0*/  LDL.LU R25, [R1+0x668] ;  /* 0x0006680001197983 */ /* 0x000ee20000300800 */
[----:B------:R-:W-:-:S03]  /*eff0*/  FADD R18, R29, R18 ;  /* 0x000000121d127221 */ /* 0x000fc60000000000 */
        /* <DEDUP_REMOVED lines=157> */
[----:B--2---:R-:W-:-:S03]  /*f9d0*/  FADD R225, R108, R225 ;  /* 0x000000e16ce17221 */ /* 0x004fc60000000000 */
[----:B------:R-:W2:Y:S01]  /*f9e0*/  LDL.LU R105, [R1+0x528] ;  /* 0x0005280001697983 */ /* 0x000ea20000300800 */
[----:B----4-:R-:W-:-:S03]  /*f9f0*/  FADD R226, R109, R226 ;  /* 0x000000e26de27221 */ /* 0x010fc60000000000 */
[----:B------:R-:W4:Y:S01]  /*fa00*/  LDL.LU R106, [R1+0x524] ;  /* 0x00052400016a7983 */ /* 0x000f220000300800 */
[----:B---3--:R-:W-:-:S03]  /*fa10*/  FADD R227, R110, R227 ;  /* 0x000000e36ee37221 */ /* 0x008fc60000000000 */
        /* <DEDUP_REMOVED lines=15> */
[----:B------:R-:W-:-:S01]  /*fb10*/  FADD R235, R118, R235 ;  /* 0x000000eb76eb7221 */ /* 0x000fc20000000000 */
[----:B------:R-:W-:Y:S02]  /*fb20*/  FADD R122, R121, R122 ;  /* 0x0000007a797a7221 */ /* 0x000fe40000000000 */
[----:B------:R-:W3:Y:S01]  /*fb30*/  LDL.LU R115, [R1+0x500] ;  /* 0x0005000001737983 */ /* 0x000ee20000300800 */
[----:B------:R-:W-:-:S03]  /*fb40*/  FADD R236, R119, R236 ;  /* 0x000000ec77ec7221 */ /* 0x000fc60000000000 */
[----:B------:R-:W3:Y:S01]  /*fb50*/  LDL.LU R116, [R1+0x4fc] ;  /* 0x0004fc0001747983 */ /* 0x000ee20000300800 */
[----:B------:R-:W-:-:S03]  /*fb60*/  FADD R237, R120, R237 ;  /* 0x000000ed78ed7221 */ /* 0x000fc60000000000 */
[----:B------:R-:W3:Y:S01]  /*fb70*/  LDL.LU R117, [R1+0x4f8] ;  /* 0x0004f80001757983 */ /* 0x000ee20000300800 */
[----:B------:R-:W-:-:S03]  /*fb80*/  FADD R124, R123, R124 ;  /* 0x0000007c7b7c7221 */ /* 0x000fc60000000000 */
[----:B------:R-:W3:Y:S04]  /*fb90*/  LDL.LU R118, [R1+0x4f4] ;  /* 0x0004f40001767983 */ /* 0x000ee80000300800 */
[----:B------:R-:W3:Y:S01]  /*fba0*/  LDL.LU R119, [R1+0x4f0] ;  /* 0x0004f00001777983 */ /* 0x000ee20000300800 */
[----:B------:R-:W-:-:S03]  /*fbb0*/  FADD R126, R125, R126 ;  /* 0x0000007e7d7e7221 */ /* 0x000fc60000000000 */
[----:B------:R-:W3:Y:S04]  /*fbc0*/  LDL.LU R120, [R1+0x4ec] ;  /* 0x0004ec0001787983 */ /* 0x000ee80000300800 */
[----:B------:R-:W3:Y:S04]  /*fbd0*/  LDL.LU R121, [R1+0x4e8] ;  /* 0x0004e80001797983 */ /* 0x000ee80000300800 */
[----:B------:R0:W-:Y:S01]  /*fbe0*/  STL [R1+0x200], R122 ;  /* 0x0002007a01007387 */ /* 0x0001e20000100800 */
[----:B------:R-:W-:-:S01]  /*fbf0*/  FADD R150, R127, R150 ;  /* 0x000000967f967221 */ /* 0x000fc20000000000 */
[----:B------:R-:W-:Y:S01]  /*fc00*/  FADD R146, R148, R146 ;  /* 0x0000009294927221 */ /* 0x000fe20000000000 */
[----:B------:R-:W-:-:S01]  /*fc10*/  FADD R143, R144, R143 ;  /* 0x0000008f908f7221 */ /* 0x000fc20000000000 */
[----:B------:R-:W-:Y:S01]  /*fc20*/  FADD R141, R142, R141 ;  /* 0x0000008d8e8d7221 */ /* 0x000fe20000000000 */
[----:B0-----:R-:W3:Y:S04]  /*fc30*/  LDL.LU R122, [R1+0x4e4] ;  /* 0x0004e400017a7983 */ /* 0x001ee80000300800 */
[----:B------:R-:W3:Y:S04]  /*fc40*/  LDL.LU R123, [R1+0x4e0] ;  /* 0x0004e000017b7983 */ /* 0x000ee80000300800 */
[----:B------:R0:W-:Y:S01]  /*fc50*/  STL [R1+0x204], R124 ;  /* 0x0002047c01007387 */ /* 0x0001e20000100800 */
[----:B------:R-:W-:-:S01]  /*fc60*/  FADD R139, R140, R139 ;  /* 0x0000008b8c8b7221 */ /* 0x000fc20000000000 */
[----:B------:R-:W-:Y:S01]  /*fc70*/  FADD R137, R138, R137 ;  /* 0x000000898a897221 */ /* 0x000fe20000000000 */
[----:B------:R-:W-:-:S01]  /*fc80*/  FADD R135, R136, R135 ;  /* 0x0000008788877221 */ /* 0x000fc20000000000 */
[----:B0-----:R-:W3:Y:S04]  /*fc90*/  LDL.LU R124, [R1+0x4dc] ;  /* 0x0004dc00017c7983 */ /* 0x001ee80000300800 */
[----:B------:R-:W3:Y:S04]  /*fca0*/  LDL.LU R125, [R1+0x4d8] ;  /* 0x0004d800017d7983 */ /* 0x000ee80000300800 */
[----:B------:R0:W-:Y:S01]  /*fcb0*/  STL [R1+0x208], R126 ;  /* 0x0002087e01007387 */ /* 0x0001e20000100800 */
[----:B------:R-:W-:-:S01]  /*fcc0*/  FADD R131, R133, R131 ;  /* 0x0000008385837221 */ /* 0x000fc20000000000 */
[----:B------:R-:W-:-:S02]  /*fcd0*/  FADD R0, R129, R0 ;  /* 0x0000000081007221 */ /* 0x000fc40000000000 */
[----:B0-----:R-:W3:Y:S04]  /*fce0*/  LDL.LU R126, [R1+0x4d4] ;  /* 0x0004d400017e7983 */ /* 0x001ee80000300800 */
[----:B------:R-:W3:Y:S04]  /*fcf0*/  LDL.LU R127, [R1+0x4d0] ;  /* 0x0004d000017f7983 */ /* 0x000ee80000300800 */
[----:B------:R-:W-:Y:S04]  /*fd00*/  STL [R1+0x20c], R150 ;  /* 0x00020c9601007387 */ /* 0x000fe80000100800 */
[----:B------:R-:W-:Y:S04]  /*fd10*/  STL [R1+0x210], R146 ;  /* 0x0002109201007387 */ /* 0x000fe80000100800 */
[----:B------:R-:W-:Y:S04]  /*fd20*/  STL [R1+0x214], R143 ;  /* 0x0002148f01007387 */ /* 0x000fe80000100800 */
[----:B------:R-:W-:Y:S04]  /*fd30*/  STL [R1+0x218], R141 ;  /* 0x0002188d01007387 */ /* 0x000fe80000100800 */
[----:B------:R-:W-:Y:S04]  /*fd40*/  STL [R1+0x21c], R139 ;  /* 0x00021c8b01007387 */ /* 0x000fe80000100800 */
[----:B------:R-:W-:Y:S04]  /*fd50*/  STL [R1+0x220], R137 ;  /* 0x0002208901007387 */ /* 0x000fe80000100800 */
[----:B------:R-:W2:Y:S04]  /*fd60*/  LDL.LU R129, [R1+0x230] ;  /* 0x0002300001817983 */ /* 0x000ea80000300800 */
[----:B------:R-:W-:Y:S04]  /*fd70*/  STL [R1+0x224], R135 ;  /* 0x0002248701007387 */ /* 0x000fe80000100800 */
[----:B------:R0:W-:Y:S04]  /*fd80*/  STL [R1+0x228], R131 ;  /* 0x0002288301007387 */ /* 0x0001e80000100800 */
[----:B0-----:R-:W4:Y:S04]  /*fd90*/  LDL.LU R131, [R1+0x234] ;  /* 0x0002340001837983 */ /* 0x001f280000300800 */
[----:B------:R-:W3:Y:S04]  /*fda0*/  LDL.LU R133, [R1+0x238] ;  /* 0x0002380001857983 */ /* 0x000ee80000300800 */
[----:B------:R0:W-:Y:S04]  /*fdb0*/  STL [R1+0x22c], R0 ;  /* 0x00022c0001007387 */ /* 0x0001e80000100800 */
[----:B------:R-:W3:Y:S04]  /*fdc0*/  LDL.LU R135, [R1+0x23c] ;  /* 0x00023c0001877983 */ /* 0x000ee80000300800 */
        /* <DEDUP_REMOVED lines=12> */
[----:B0-----:R-:W3:Y:S01]  /*fe90*/  LDL.LU R0, [R1+0x270] ;  /* 0x0002700001007983 */ /* 0x001ee20000300800 */
[----:B--2---:R-:W-:-:S03]  /*fea0*/  FADD R129, R128, R129 ;  /* 0x0000008180817221 */ /* 0x004fc60000000000 */
[----:B------:R-:W2:Y:S04]  /*feb0*/  LDL.LU R128, [R1+0x4cc] ;  /* 0x0004cc0001807983 */ /* 0x000ea80000300800 */
[----:B------:R0:W-:Y:S04]  /*fec0*/  STL [R1+0x230], R129 ;  /* 0x0002308101007387 */ /* 0x0001e80000100800 */
[----:B0-----:R-:W2:Y:S01]  /*fed0*/  LDL.LU R129, [R1+0x4c8] ;  /* 0x0004c80001817983 */ /* 0x001ea20000300800 */
[----:B----4-:R-:W-:-:S03]  /*fee0*/  FADD R131, R130, R131 ;  /* 0x0000008382837221 */ /* 0x010fc60000000000 */
[----:B------:R-:W4:Y:S01]  /*fef0*/  LDL.LU R130, [R1+0x4c4] ;  /* 0x0004c40001827983 */ /* 0x000f220000300800 */
[----:B---3--:R-:W-:-:S03]  /*ff00*/  FADD R133, R132, R133 ;  /* 0x0000008584857221 */ /* 0x008fc60000000000 */
[----:B------:R0:W-:Y:S01]  /*ff10*/  STL [R1+0x234], R131 ;  /* 0x0002348301007387 */ /* 0x0001e20000100800 */
[----:B------:R-:W-:-:S03]  /*ff20*/  FADD R135, R134, R135 ;  /* 0x0000008786877221 */ /* 0x000fc60000000000 */
[----:B0-----:R-:W3:Y:S01]  /*ff30*/  LDL.LU R131, [R1+0x4c0] ;  /* 0x0004c00001837983 */ /* 0x001ee20000300800 */
[----:B------:R-:W-:-:S03]  /*ff40*/  FADD R150, R151, R150 ;  /* 0x0000009697967221 */ /* 0x000fc60000000000 */
[----:B------:R-:W3:Y:S01]  /*ff50*/  LDL.LU R132, [R1+0x4bc] ;  /* 0x0004bc0001847983 */ /* 0x000ee20000300800 */
[----:B------:R-:W-:-:S03]  /*ff60*/  FADD R148, R149, R148 ;  /* 0x0000009495947221 */ /* 0x000fc60000000000 */
[----:B------:R0:W-:Y:S01]  /*ff70*/  STL [R1+0x238], R133 ;  /* 0x0002388501007387 */ /* 0x0001e20000100800 */
[----:B------:R-:W-:-:S01]  /*ff80*/  FADD R146, R147, R146 ;  /* 0x0000009293927221 */ /* 0x000fc20000000000 */
[----:B------:R-:W-:Y:S02]  /*ff90*/  FADD R144, R145, R144 ;  /* 0x0000009091907221 */ /* 0x000fe40000000000 */
[----:B0-----:R-:W3:Y:S01]  /*ffa0*/  LDL.LU R133, [R1+0x4b8] ;  /* 0x0004b80001857983 */ /* 0x001ee20000300800 */
[----:B------:R-:W-:-:S03]  /*ffb0*/  FADD R143, R24, R143 ;  /* 0x0000008f188f7221 */ /* 0x000fc60000000000 */
[----:B------:R-:W3:Y:S01]  /*ffc0*/  LDL.LU R134, [R1+0x4b4] ;  /* 0x0004b40001867983 */ /* 0x000ee20000300800 */
[----:B------:R-:W-:-:S03]  /*ffd0*/  FADD R142, R25, R142 ;  /* 0x0000008e198e7221 */ /* 0x000fc60000000000 */
[----:B------:R0:W-:Y:S01]  /*ffe0*/  STL [R1+0x23c], R135 ;  /* 0x00023c8701007387 */ /* 0x0001e20000100800 */
[----:B------:R-:W-:-:S01]  /*fff0*/  FADD R141, R26, R141 ;  /* 0x0000008d1a8d7221 */ /* 0x000fc20000000000 */
[----:B------:R-:W-:Y:S01]  /*10000*/  FADD R140, R27, R140 ;  /* 0x0000008c1b8c7221 */ /* 0x000fe20000000000 */
[----:B------:R-:W-:-:S01]  /*10010*/  FADD R139, R28, R139 ;  /* 0x0000008b1c8b7221 */ /* 0x000fc20000000000 */
[----:B0-----:R-:W3:Y:S01]  /*10020*/  LDL.LU R135, [R1+0x4b0] ;  /* 0x0004b00001877983 */ /* 0x001ee20000300800 */
[----:B------:R-:W-:-:S03]  /*10030*/  FADD R138, R29, R138 ;  /* 0x0000008a1d8a7221 */ /* 0x000fc60000000000 */
[----:B------:R0:W-:Y:S01]  /*10040*/  STL [R1+0x240], R150 ;  /* 0x0002409601007387 */ /* 0x0001e20000100800 */
[----:B------:R-:W-:-:S03]  /*10050*/  FADD R137, R30, R137 ;  /* 0x000000891e897221 */ /* 0x000fc60000000000 */
[----:B------:R1:W-:Y:S01]  /*10060*/  STL [R1+0x244], R148 ;  /* 0x0002449401007387 */ /* 0x0003e20000100800 */
[----:B------:R-:W-:-:S03]  /*10070*/  FADD R136, R31, R136 ;  /* 0x000000881f887221 */ /* 0x000fc60000000000 */
[----:B------:R1:W-:Y:S01]  /*10080*/  STL [R1+0x248], R146 ;  /* 0x0002489201007387 */ /* 0x0003e20000100800 */
[----:B------:R-:W-:-:S03]  /*10090*/  FADD R0, R32, R0 ;  /* 0x0000000020007221 */ /* 0x000fc60000000000 */
[----:B------:R1:W-:Y:S04]  /*100a0*/  STL [R1+0x24c], R144 ;  /* 0x00024c9001007387 */ /* 0x0003e80000100800 */
[----:B------:R1:W-:Y:S04]  /*100b0*/  STL [R1+0x250], R143 ;  /* 0x0002508f01007387 */ /* 0x0003e80000100800 */
[----:B------:R1:W-:Y:S04]  /*100c0*/  STL [R1+0x254], R142 ;  /* 0x0002548e01007387 */ /* 0x0003e80000100800 */
[----:B------:R1:W-:Y:S04]  /*100d0*/  STL [R1+0x258], R141 ;  /* 0x0002588d01007387 */ /* 0x0003e80000100800 */
[----:B------:R1:W-:Y:S04]  /*100e0*/  STL [R1+0x25c], R140 ;  /* 0x00025c8c01007387 */ /* 0x0003e80000100800 */
[----:B------:R1:W-:Y:S04]  /*100f0*/  STL [R1+0x260], R139 ;  /* 0x0002608b01007387 */ /* 0x0003e80000100800 */
[----:B------:R1:W-:Y:S04]  /*10100*/  STL [R1+0x264], R138 ;  /* 0x0002648a01007387 */ /* 0x0003e80000100800 */
[----:B------:R-:W2:Y:S04]  /*10110*/  LDL.LU R151, [R1+0x274] ;  /* 0x0002740001977983 */ /* 0x000ea80000300800 */
[----:B------:R1:W-:Y:S04]  /*10120*/  STL [R1+0x268], R137 ;  /* 0x0002688901007387 */ /* 0x0003e80000100800 */
[----:B0-----:R-:W4:Y:S04]  /*10130*/  LDL.LU R150, [R1+0x278] ;  /* 0x0002780001967983 */ /* 0x001f280000300800 */
[----:B------:R0:W-:Y:S04]  /*10140*/  STL [R1+0x26c], R136 ;  /* 0x00026c8801007387 */ /* 0x0001e80000100800 */
[----:B------:R-:W3:Y:S04]  /*10150*/  LDL.LU R149, [R1+0x27c] ;  /* 0x00027c0001957983 */ /* 0x000ee80000300800 */
[----:B------:R0:W-:Y:S04]  /*10160*/  STL [R1+0x270], R0 ;  /* 0x0002700001007387 */ /* 0x0001e80000100800 */
[----:B-1----:R-:W3:Y:S04]  /*10170*/  LDL.LU R148, [R1+0x280] ;  /* 0x0002800001947983 */ /* 0x002ee80000300800 */
        /* <DEDUP_REMOVED lines=11> */
[----:B0-----:R-:W3:Y:S04]  /*10230*/  LDL.LU R136, [R1+0x2b0] ;  /* 0x0002b00001887983 */ /* 0x001ee80000300800 */
[----:B------:R-:W3:Y:S01]  /*10240*/  LDL.LU R0, [R1+0x2b4] ;  /* 0x0002b40001007983 */ /* 0x000ee20000300800 */
[----:B--2---:R-:W-:-:S05]  /*10250*/  FADD R151, R33, R151 ;  /* 0x0000009721977221 */ /* 0x004fca0000000000 */
[----:B------:R0:W-:Y:S01]  /*10260*/  STL [R1+0x274], R151 ;  /* 0x0002749701007387 */ /* 0x0001e20000100800 */
[----:B----4-:R-:W-:-:S05]  /*10270*/  FADD R150, R34, R150 ;  /* 0x0000009622967221 */ /* 0x010fca0000000000 */
[----:B------:R1:W-:Y:S01]  /*10280*/  STL [R1+0x278], R150 ;  /* 0x0002789601007387 */ /* 0x0003e20000100800 */
[----:B---3--:R-:W-:-:S05]  /*10290*/  FADD R149, R35, R149 ;  /* 0x0000009523957221 */ /* 0x008fca0000000000 */
[----:B------:R2:W-:Y:S01]  /*102a0*/  STL [R1+0x27c], R149 ;  /* 0x00027c9501007387 */ /* 0x0005e20000100800 */
[----:B------:R-:W-:-:S01]  /*102b0*/  FADD R148, R36, R148 ;  /* 0x0000009424947221 */ /* 0x000fc20000000000 */
[----:B------:R-:W-:-:S04]  /*102c0*/  FADD R147, R37, R147 ;  /* 0x0000009325937221 */ /* 0x000fc80000000000 */
[----:B------:R3:W-:Y:S01]  /*102d0*/  STL [R1+0x280], R148 ;  /* 0x0002809401007387 */ /* 0x0007e20000100800 */
[----:B------:R-:W-:-:S03]  /*102e0*/  FADD R146, R38, R146 ;  /* 0x0000009226927221 */ /* 0x000fc60000000000 */
        /* <DEDUP_REMOVED lines=20> */
[----:B0-----:R-:W4:Y:S01]  /*10430*/  LDL.LU R151, [R1+0x2b8] ;  /* 0x0002b80001977983 */ /* 0x001f220000300800 */
[----:B------:R-:W-:-:S03]  /*10440*/  FADD R0, R49, R0 ;  /* 0x0000000031007221 */ /* 0x000fc60000000000 */
[----:B------:R0:W-:Y:S04]  /*10450*/  STL [R1+0x2ac], R137 ;  /* 0x0002ac8901007387 */ /* 0x0001e80000100800 */
[----:B-1----:R-:W4:Y:S04]  /*10460*/  LDL.LU R150, [R1+0x2bc] ;  /* 0x0002bc0001967983 */ /* 0x002f280000300800 */
[----:B------:R1:W-:Y:S04]  /*10470*/  STL [R1+0x2b0], R136 ;  /* 0x0002b08801007387 */ /* 0x0003e80000100800 */
[----:B--2---:R-:W2:Y:S04]  /*10480*/  LDL.LU R149, [R1+0x2c0] ;  /* 0x0002c00001957983 */ /* 0x004ea80000300800 */
[----:B------:R1:W-:Y:S04]  /*10490*/  STL [R1+0x2b4], R0 ;  /* 0x0002b40001007387 */ /* 0x0003e80000100800 */
[----:B---3--:R-:W3:Y:S04]  /*104a0*/  LDL.LU R148, [R1+0x2c4] ;  /* 0x0002c40001947983 */ /* 0x008ee80000300800 */
[----:B----4-:R-:W4:Y:S04]  /*104b0*/  LDL.LU R147, [R1+0x2c8] ;  /* 0x0002c80001937983 */ /* 0x010f280000300800 */
[----:B------:R-:W4:Y:S04]  /*104c0*/  LDL.LU R146, [R1+0x2cc] ;  /* 0x0002cc0001927983 */ /* 0x000f280000300800 */
        /* <DEDUP_REMOVED lines=8> */
[----:B0-----:R-:W4:Y:S04]  /*10550*/  LDL.LU R137, [R1+0x2f0] ;  /* 0x0002f00001897983 */ /* 0x001f280000300800 */
[----:B-1----:R-:W4:Y:S04]  /*10560*/  LDL.LU R136, [R1+0x2f4] ;  /* 0x0002f40001887983 */ /* 0x002f280000300800 */
[----:B------:R-:W4:Y:S01]  /*10570*/  LDL.LU R0, [R1+0x2f8] ;  /* 0x0002f80001007983 */ /* 0x000f220000300800 */
[----:B------:R-:W-:-:S01]  /*10580*/  FADD R151, R50, R151 ;  /* 0x0000009732977221 */ /* 0x000fc20000000000 */
[----:B------:R-:W-:-:S04]  /*10590*/  FADD R150, R51, R150 ;  /* 0x0000009633967221 */ /* 0x000fc80000000000 */
[----:B------:R0:W-:Y:S01]  /*105a0*/  STL [R1+0x2b8], R151 ;  /* 0x0002b89701007387 */ /* 0x0001e20000100800 */
[----:B--2---:R-:W-:-:S03]  /*105b0*/  FADD R149, R52, R149 ;  /* 0x0000009534957221 */ /* 0x004fc60000000000 */
[----:B------:R1:W-:Y:S01]  /*105c0*/  STL [R1+0x2bc], R150 ;  /* 0x0002bc9601007387 */ /* 0x0003e20000100800 */
[----:B---3--:R-:W-:-:S03]  /*105d0*/  FADD R148, R53, R148 ;  /* 0x0000009435947221 */ /* 0x008fc60000000000 */
[----:B------:R2:W-:Y:S01]  /*105e0*/  STL [R1+0x2c0], R149 ;  /* 0x0002c09501007387 */ /* 0x0005e20000100800 */
[----:B----4-:R-:W-:-:S03]  /*105f0*/  FADD R147, R54, R147 ;  /* 0x0000009336937221 */ /* 0x010fc60000000000 */
        /* <DEDUP_REMOVED lines=198> */
[----:B------:R-:W-:Y:S01]  /*11260*/  STL [R1+0x3c8], R151 ;  /* 0x0003c89701007387 */ /* 0x000fe20000100800 */
[----:B--2---:R-:W-:-:S03]  /*11270*/  FADD R149, R120, R149 ;  /* 0x0000009578957221 */ /* 0x004fc60000000000 */
[----:B------:R-:W-:Y:S01]  /*11280*/  STL [R1+0x3cc], R150 ;  /* 0x0003cc9601007387 */ /* 0x000fe20000100800 */
[----:B---3--:R-:W-:-:S03]  /*11290*/  FADD R148, R121, R148 ;  /* 0x0000009479947221 */ /* 0x008fc60000000000 */
[----:B------:R-:W-:Y:S01]  /*112a0*/  STL [R1+0x3d0], R149 ;  /* 0x0003d09501007387 */ /* 0x000fe20000100800 */
[----:B----4-:R-:W-:-:S03]  /*112b0*/  FADD R147, R122, R147 ;  /* 0x000000937a937221 */ /* 0x010fc60000000000 */
[----:B------:R-:W-:Y:S01]  /*112c0*/  STL [R1+0x3d4], R148 ;  /* 0x0003d49401007387 */ /* 0x000fe20000100800 */
[----:B------:R-:W-:-:S03]  /*112d0*/  FADD R146, R123, R146 ;  /* 0x000000927b927221 */ /* 0x000fc60000000000 */
        /* <DEDUP_REMOVED lines=17> */
[----:B------:R-:W-:-:S01]  /*113f0*/  FADD R137, R132, R137 ;  /* 0x0000008984897221 */ /* 0x000fc20000000000 */
[----:B------:R-:W-:Y:S02]  /*11400*/  FADD R136, R133, R136 ;  /* 0x0000008885887221 */ /* 0x000fe40000000000 */
[----:B------:R-:W-:Y:S04]  /*11410*/  STL [R1+0x3fc], R138 ;  /* 0x0003fc8a01007387 */ /* 0x000fe80000100800 */
[----:B------:R0:W-:Y:S04]  /*11420*/  STL [R1+0x404], R136 ;  /* 0x0004048801007387 */ /* 0x0001e80000100800 */
[----:B------:R1:W-:Y:S04]  /*11430*/  STL [R1+0x400], R137 ;  /* 0x0004008901007387 */ /* 0x0003e80000100800 */
[----:B0-----:R-:W2:Y:S01]  /*11440*/  LDL.LU R136, [R1+0x40c] ;  /* 0x00040c0001887983 */ /* 0x001ea20000300800 */
[----:B------:R-:W-:-:S03]  /*11450*/  FADD R0, R134, R0 ;  /* 0x0000000086007221 */ /* 0x000fc60000000000 */
[----:B-1----:R-:W3:Y:S04]  /*11460*/  LDL.LU R137, [R1+0x410] ;  /* 0x0004100001897983 */ /* 0x002ee80000300800 */
[----:B------:R-:W4:Y:S04]  /*11470*/  LDL.LU R138, [R1+0x414] ;  /* 0x00041400018a7983 */ /* 0x000f280000300800 */
[----:B------:R0:W-:Y:S04]  /*11480*/  STL [R1+0x408], R0 ;  /* 0x0004080001007387 */ /* 0x0001e80000100800 */
        /* <DEDUP_REMOVED lines=13> */
[----:B0-----:R-:W4:Y:S01]  /*11560*/  LDL.LU R0, [R1+0x44c] ;  /* 0x00044c0001007983 */ /* 0x001f220000300800 */
[----:B--2---:R-:W-:-:S05]  /*11570*/  FADD R136, R135, R136 ;  /* 0x0000008887887221 */ /* 0x004fca0000000000 */
[----:B------:R0:W-:Y:S04]  /*11580*/  STL [R1+0x40c], R136 ;  /* 0x00040c8801007387 */ /* 0x0001e80000100800 */
[----:B0-----:R-:W3:Y:S02]  /*11590*/  LDL.LU R136, [R1+0x4ac] ;  /* 0x0004ac0001887983 */ /* 0x001ee40000300800 */
[----:B---3--:R-:W-:-:S05]  /*115a0*/  FADD R137, R136, R137 ;  /* 0x0000008988897221 */ /* 0x008fca0000000000 */
[----:B------:R0:W-:Y:S04]  /*115b0*/  STL [R1+0x410], R137 ;  /* 0x0004108901007387 */ /* 0x0001e80000100800 */
[----:B0-----:R-:W4:Y:S02]  /*115c0*/  LDL.LU R137, [R1+0x4a8] ;  /* 0x0004a80001897983 */ /* 0x001f240000300800 */
[----:B----4-:R-:W-:-:S05]  /*115d0*/  FADD R138, R137, R138 ;  /* 0x0000008a898a7221 */ /* 0x010fca0000000000 */
[----:B------:R0:W-:Y:S04]  /*115e0*/  STL [R1+0x414], R138 ;  /* 0x0004148a01007387 */ /* 0x0001e80000100800 */
[----:B0-----:R-:W2:Y:S02]  /*115f0*/  LDL.LU R138, [R1+0x4a4] ;  /* 0x0004a400018a7983 */ /* 0x001ea40000300800 */
[----:B--2---:R-:W-:-:S05]  /*11600*/  FADD R139, R138, R139 ;  /* 0x0000008b8a8b7221 */ /* 0x004fca0000000000 */
        /* <DEDUP_REMOVED lines=37> */
[----:B0-----:R-:W2:Y:S01]  /*11860*/  LDL.LU R151, [R1+0x470] ;  /* 0x0004700001977983 */ /* 0x001ea20000300800 */
[----:B------:R-:W-:Y:S01]  /*11870*/  UMOV UR6, URZ ;  /* 0x0000003f00067c82 */ /* 0x000fe20008000000 */
[----:B--2---:R-:W-:-:S05]  /*11880*/  FADD R0, R0, R151 ;  /* 0x0000009700007221 */ /* 0x004fca0000000000 */
[----:B------:R0:W-:Y:S02]  /*11890*/  STL [R1+0x44c], R0 ;  /* 0x00044c0001007387 */ /* 0x0001e40000100800 */
.L_x_28:
[----:B------:R-:W-:Y:S05]  /*118a0*/  @!P1 BRA `(.L_x_29) ;  /* 0x0000000000049947 */ /* 0x000fea0003800000 */
[----:B------:R-:W-:Y:S01]  /*118b0*/  BPT.TRAP 0x1 ;  /* 0x000000040000795c */ /* 0x000fe20000300000 */
.L_x_29:
[----:B0-----:R-:W2:Y:S04]  /*118c0*/  LDL R0, [R1+0x450] ;  /* 0x0004500001007983 */ /* 0x001ea80000100800 */
[----:B-----5:R0:W-:Y:S04]  /*118d0*/  STL [R1+0x470], R2 ;  /* 0x0004700201007387 */ /* 0x0201e80000100800 */
[----:B0-----:R-:W3:Y:S01]  /*118e0*/  LDL R2, [R1+0x454] ;  /* 0x0004540001027983 */ /* 0x001ee20000100800 */
[----:B--2---:R-:W-:Y:S01]  /*118f0*/  ISETP.NE.AND P0, PT, R0, RZ, PT ;  /* 0x000000ff0000720c */ /* 0x004fe20003f05270 */
[----:B------:R-:W-:-:S12]  /*11900*/  IMAD.U32 R0, RZ, RZ, UR25 ;  /* 0x00000019ff007e24 */ /* 0x000fd8000f8e00ff */
[----:B------:R-:W-:-:S05]  /*11910*/  @P0 LEA R0, R0, UR12, 0x3 ;  /* 0x0000000c00000c11 */ /* 0x000fca000f8e18ff */
[----:B------:R-:W-:-:S05]  /*11920*/  @P0 VIADD R0, R0, 0x20 ;  /* 0x0000002000000836 */ /* 0x000fca0000000000 */
[----:B---3--:R-:W-:Y:S02]  /*11930*/  @P0 PRMT R0, R2, 0x654, R0 ;  /* 0x0000065402000816 */ /* 0x008fe40000000000 */
[----:B------:R0:W5:Y:S01]  /*11940*/  LDL.LU R2, [R1+0x470] ;  /* 0x0004700001027983 */ /* 0x0001620000300800 */
[----:B------:R-:W-:Y:S01]  /*11950*/  UISETP.GT.U32.AND UP0, UPT, UR13, 0x1, UPT ;  /* 0x000000010d00788c */ /* 0x000fe2000bf04070 */
[----:B------:R0:W-:Y:S05]  /*11960*/  @P0 SYNCS.ARRIVE.TRANS64.RED.A1T0 RZ, [R0+URZ], RZ ;  /* 0x000000ff00ff09a7 */ /* 0x0001ea000810043f */
[----:B------:R-:W-:-:S13]  /*11970*/  PLOP3.LUT P0, PT, PT, PT, UP0, 0x80, 0x0 ;  /* 0x000000000000781c */ /* 0x000fda0003f0f008 */
[----:B0-----:R-:W-:Y:S05]  /*11980*/  @P0 BRA `(.L_x_30) ;  /* 0x0000000000040947 */ /* 0x001fea0003800000 */
[----:B------:R-:W-:Y:S01]  /*11990*/  BPT.TRAP 0x1 ;  /* 0x000000040000795c */ /* 0x000fe20000300000 */
.L_x_30:
[----:B------:R-:W-:Y:S02]  /*119a0*/  UISETP.GT.AND UP2, UPT, UR26, 0x1, UPT ;  /* 0x000000011a00788c */ /* 0x000fe4000bf44270 */
[----:B------:R-:W-:Y:S02]  /*119b0*/  UIADD3 UR23, UR23, 0x1, URZ ;  /* 0x0000000117177890 */ /* 0x000fe4000fffe03f */
[----:B------:R-:W-:Y:S02]  /*119c0*/  UIADD3 UR25, UR25, 0x1, URZ ;  /* 0x0000000119197890 */ /* 0x000fe4000fffe03f */
[----:B------:R-:W-:Y:S01]  /*119d0*/  PLOP3.LUT P0, PT, PT, PT, UP2, 0x80, 0x0 ;  /* 0x000000000000781c */ /* 0x000fe20003f0f028 */
[----:B------:R-:W-:Y:S02]  /*119e0*/  UISETP.NE.AND UP0, UPT, UR23, 0x4, UPT ;  /* 0x000000041700788c */ /* 0x000fe4000bf05270 */
[----:B------:R-:W-:Y:S02]  /*119f0*/  UIADD3 UR16, UR26, -0x1, URZ ;  /* 0xffffffff1a107890 */ /* 0x000fe4000fffe03f */
[----:B------:R-:W-:-:S02]  /*11a00*/  USEL UR8, URZ, 0x1, UP0 ;  /* 0x000000013f087887 */ /* 0x000fc40008000000 */
[----:B------:R-:W-:Y:S02]  /*11a10*/  UISETP.NE.AND UP1, UPT, UR25, 0x4, UPT ;  /* 0x000000041900788c */ /* 0x000fe4000bf25270 */
[----:B------:R-:W-:Y:S02]  /*11a20*/  ULOP3.LUT UR24, UR24, UR8, URZ, 0x3c, !UPT ;  /* 0x0000000818187292 */ /* 0x000fe4000f8e3c3f */
[----:B------:R-:W-:Y:S02]  /*11a30*/  USEL UR23, UR23, URZ, UP0 ;  /* 0x0000003f17177287 */ /* 0x000fe40008000000 */
[----:B------:R-:W-:Y:S01]  /*11a40*/  USEL UR25, UR25, URZ, UP1 ;  /* 0x0000003f19197287 */ /* 0x000fe20008800000 */
[----:B------:R-:W-:Y:S01]  /*11a50*/  UMOV UR8, 0x1 ;  /* 0x0000000100087882 */ /* 0x000fe20000000000 */
[----:B------:R-:W-:Y:S01]  /*11a60*/  UMOV UR26, UR16 ;  /* 0x00000010001a7c82 */ /* 0x000fe20008000000 */
[----:B------:R-:W-:Y:S09]  /*11a70*/  @P0 BRA `(.L_x_31) ;  /* 0xffffff74006c0947 */ /* 0x000ff2000383ffff */
.L_x_23:
[----:B------:R-:W-:-:S04]  /*11a80*/  UISETP.NE.AND UP0, UPT, UR6, URZ, UPT ;  /* 0x0000003f0600728c */ /* 0x000fc8000bf05270 */
[----:B------:R-:W-:-:S06]  /*11a90*/  USEL UR6, URZ, 0x1, !UP0 ;  /* 0x000000013f067887 */ /* 0x000fcc000c000000 */
[----:B------:R-:W-:-:S13]  /*11aa0*/  ISETP.NE.AND P0, PT, RZ, UR6, PT ;  /* 0x00000006ff007c0c */ /* 0x000fda000bf05270 */
[----:B------:R-:W-:Y:S05]  /*11ab0*/  @!P0 BRA `(.L_x_32) ;  /* 0x0000003800188947 */ /* 0x000fea0003800000 */
[----:B------:R2:W-:Y:S04]  /*11ac0*/  STL [R1+0x628], R41 ;  /* 0x0006282901007387 */ /* 0x0005e80000100800 */
[----:B--2---:R-:W2:Y:S04]  /*11ad0*/  LDL.LU R41, [R1] ;  /* 0x0000000001297983 */ /* 0x004ea80000300800 */
[----:B------:R3:W-:Y:S04]  /*11ae0*/  STL [R1+0x624], R42 ;  /* 0x0006242a01007387 */ /* 0x0007e80000100800 */
[----:B---3--:R-:W3:Y:S04]  /*11af0*/  LDL.LU R42, [R1+0x4] ;  /* 0x00000400012a7983 */ /* 0x008ee80000300800 */
[----:B------:R4:W-:Y:S04]  /*11b00*/  STL [R1+0x620], R43 ;  /* 0x0006202b01007387 */ /* 0x0009e80000100800 */
[----:B----4-:R-:W4:Y:S04]  /*11b10*/  LDL.LU R43, [R1+0x8] ;  /* 0x00000800012b7983 */ /* 0x010f280000300800 */
[----:B------:R0:W-:Y:S04]  /*11b20*/  STL [R1+0x61c], R44 ;  /* 0x00061c2c01007387 */ /* 0x0001e80000100800 */
[----:B0-----:R-:W4:Y:S04]  /*11b30*/  LDL.LU R44, [R1+0xc] ;  /* 0x00000c00012c7983 */ /* 0x001f280000300800 */
        /* <DEDUP_REMOVED lines=144> */
[----:B------:R-:W4:Y:S04]  /*12440*/  LDL.LU R0, [R1+0x204] ;  /* 0x0002040001007983 */ /* 0x000f280000300800 */
        /* <DEDUP_REMOVED lines=69> */
[----:B0-----:R-:W4:Y:S01]  /*128a0*/  LDL.LU R151, [R1+0x130] ;  /* 0x0001300001977983 */ /* 0x001f220000300800 */
[----:B--2--5:R-:W-:Y:S01]  /*128b0*/  FADD R2, R41, R2 ;  /* 0x0000000229027221 */ /* 0x024fe20000000000 */
[----:B---3--:R-:W-:Y:S01]  /*128c0*/  FADD R3, R42, R3 ;  /* 0x000000032a037221 */ /* 0x008fe20000000000 */
[----:B----4-:R-:W-:Y:S01]  /*128d0*/  FADD R4, R43, R4 ;  /* 0x000000042b047221 */ /* 0x010fe20000000000 */
[----:B------:R-:W2:Y:S01]  /*128e0*/  LDL.LU R41, [R1+0x628] ;  /* 0x0006280001297983 */ /* 0x000ea20000300800 */
[----:B------:R-:W-:Y:S01]  /*128f0*/  FADD R5, R44, R5 ;  /* 0x000000052c057221 */ /* 0x000fe20000000000 */
[----:B------:R-:W-:-:S02]  /*12900*/  FADD R6, R45, R6 ;  /* 0x000000062d067221 */ /* 0x000fc40000000000 */
[----:B------:R-:W3:Y:S01]  /*12910*/  LDL.LU R42, [R1+0x624] ;  /* 0x00062400012a7983 */ /* 0x000ee20000300800 */
[----:B------:R-:W-:-:S03]  /*12920*/  FADD R7, R46, R7 ;  /* 0x000000072e077221 */ /* 0x000fc60000000000 */
[----:B------:R-:W4:Y:S01]  /*12930*/  LDL.LU R43, [R1+0x620] ;  /* 0x00062000012b7983 */ /* 0x000f220000300800 */
[----:B------:R-:W-:-:S03]  /*12940*/  FADD R8, R47, R8 ;  /* 0x000000082f087221 */ /* 0x000fc60000000000 */
[----:B------:R-:W2:Y:S01]  /*12950*/  LDL.LU R44, [R1+0x61c] ;  /* 0x00061c00012c7983 */ /* 0x000ea20000300800 */
[----:B------:R-:W-:-:S03]  /*12960*/  FADD R9, R48, R9 ;  /* 0x0000000930097221 */ /* 0x000fc60000000000 */
        /* <DEDUP_REMOVED lines=133> */
[----:B------:R-:W-:Y:S01]  /*131c0*/  FADD R204, R115, R204 ;  /* 0x000000cc73cc7221 */ /* 0x000fe20000000000 */
[----:B------:R-:W-:Y:S02]  /*131d0*/  FADD R118, R119, R118 ;  /* 0x0000007677767221 */ /* 0x000fe40000000000 */
[----:B------:R-:W2:Y:S01]  /*131e0*/  LDL.LU R112, [R1+0x50c] ;  /* 0x00050c0001707983 */ /* 0x000ea20000300800 */
[----:B------:R-:W-:-:S03]  /*131f0*/  FADD R205, R116, R205 ;  /* 0x000000cd74cd7221 */ /* 0x000fc60000000000 */
[----:B------:R-:W2:Y:S01]  /*13200*/  LDL.LU R113, [R1+0x508] ;  /* 0x0005080001717983 */ /* 0x000ea20000300800 */
[----:B------:R-:W-:-:S03]  /*13210*/  FADD R0, R117, R0 ;  /* 0x0000000075007221 */ /* 0x000fc60000000000 */
[----:B------:R-:W2:Y:S01]  /*13220*/  LDL.LU R114, [R1+0x504] ;  /* 0x0005040001727983 */ /* 0x000ea20000300800 */
[----:B------:R-:W-:-:S03]  /*13230*/  FADD R208, R149, R208 ;  /* 0x000000d095d07221 */ /* 0x000fc60000000000 */
[----:B------:R-:W2:Y:S04]  /*13240*/  LDL.LU R115, [R1+0x500] ;  /* 0x0005000001737983 */ /* 0x000ea80000300800 */
[----:B------:R-:W2:Y:S01]  /*13250*/  LDL.LU R116, [R1+0x4fc] ;  /* 0x0004fc0001747983 */ /* 0x000ea20000300800 */
[----:B------:R-:W-:Y:S01]  /*13260*/  FADD R207, R150, R207 ;  /* 0x000000cf96cf7221 */ /* 0x000fe20000000000 */
[----:B------:R-:W-:Y:S01]  /*13270*/  FADD R206, R151, R206 ;  /* 0x000000ce97ce7221 */ /* 0x000fe20000000000 */
[----:B------:R-:W-:Y:S01]  /*13280*/  FADD R237, R120, R237 ;  /* 0x000000ed78ed7221 */ /* 0x000fe20000000000 */
[----:B------:R-:W3:Y:S01]  /*13290*/  LDL.LU R117, [R1+0x1b8] ;  /* 0x0001b80001757983 */ /* 0x000ee20000300800 */
[----:B------:R-:W-:Y:S01]  /*132a0*/  FADD R236, R121, R236 ;  /* 0x000000ec79ec7221 */ /* 0x000fe20000000000 */
[----:B------:R-:W-:Y:S01]  /*132b0*/  FADD R235, R122, R235 ;  /* 0x000000eb7aeb7221 */ /* 0x000fe20000000000 */
[----:B------:R-:W-:Y:S01]  /*132c0*/  FADD R234, R123, R234 ;  /* 0x000000ea7bea7221 */ /* 0x000fe20000000000 */
[----:B------:R-:W3:Y:S01]  /*132d0*/  LDL.LU R149, [R1+0x208] ;  /* 0x0002080001957983 */ /* 0x000ee20000300800 */
[----:B------:R-:W-:Y:S01]  /*132e0*/  FADD R233, R124, R233 ;  /* 0x000000e97ce97221 */ /* 0x000fe20000000000 */
[----:B------:R-:W-:Y:S01]  /*132f0*/  FADD R232, R125, R232 ;  /* 0x000000e87de87221 */ /* 0x000fe20000000000 */
[----:B------:R-:W-:Y:S01]  /*13300*/  FADD R231, R126, R231 ;  /* 0x000000e77ee77221 */ /* 0x000fe20000000000 */
[----:B------:R0:W-:Y:S01]  /*13310*/  STL [R1+0x200], R118 ;  /* 0x0002007601007387 */ /* 0x0001e20000100800 */
[----:B------:R-:W-:Y:S01]  /*13320*/  FADD R230, R127, R230 ;  /* 0x000000e67fe67221 */ /* 0x000fe20000000000 */
        /* <DEDUP_REMOVED lines=8> */
[----:B0-----:R-:W4:Y:S01]  /*133b0*/  LDL.LU R118, [R1+0x1bc] ;  /* 0x0001bc0001767983 */ /* 0x001f220000300800 */
[----:B------:R-:W-:Y:S01]  /*133c0*/  FADD R215, R142, R215 ;  /* 0x000000d78ed77221 */ /* 0x000fe20000000000 */
[----:B------:R-:W-:Y:S01]  /*133d0*/  FADD R224, R133, R224 ;  /* 0x000000e085e07221 */ /* 0x000fe20000000000 */
[----:B------:R-:W-:Y:S01]  /*133e0*/  FADD R214, R143, R214 ;  /* 0x000000d68fd67221 */ /* 0x000fe20000000000 */
[----:B------:R0:W-:Y:S01]  /*133f0*/  STL [R1+0x204], R0 ;  /* 0x0002040001007387 */ /* 0x0001e20000100800 */
[----:B------:R-:W-:Y:S01]  /*13400*/  FADD R223, R134, R223 ;  /* 0x000000df86df7221 */ /* 0x000fe20000000000 */
[----:B------:R-:W-:Y:S01]  /*13410*/  FADD R213, R144, R213 ;  /* 0x000000d590d57221 */ /* 0x000fe20000000000 */
[----:B------:R-:W-:Y:S01]  /*13420*/  FADD R222, R135, R222 ;  /* 0x000000de87de7221 */ /* 0x000fe20000000000 */
[----:B------:R-:W4:Y:S01]  /*13430*/  LDL.LU R150, [R1+0x20c] ;  /* 0x00020c0001967983 */ /* 0x000f220000300800 */
[----:B------:R-:W-:Y:S01]  /*13440*/  FADD R212, R145, R212 ;  /* 0x000000d491d47221 */ /* 0x000fe20000000000 */
[----:B------:R-:W-:Y:S01]  /*13450*/  FADD R221, R136, R221 ;  /* 0x000000dd88dd7221 */ /* 0x000fe20000000000 */
[----:B------:R-:W-:Y:S01]  /*13460*/  FADD R211, R146, R211 ;  /* 0x000000d392d37221 */ /* 0x000fe20000000000 */
[----:B------:R-:W2:Y:S01]  /*13470*/  LDL.LU R119, [R1+0x1c0] ;  /* 0x0001c00001777983 */ /* 0x000ea20000300800 */
[----:B------:R-:W-:Y:S01]  /*13480*/  FADD R220, R137, R220 ;  /* 0x000000dc89dc7221 */ /* 0x000fe20000000000 */
[----:B------:R-:W-:Y:S01]  /*13490*/  FADD R210, R147, R210 ;  /* 0x000000d293d27221 */ /* 0x000fe20000000000 */
[----:B------:R-:W-:Y:S01]  /*134a0*/  FADD R219, R138, R219 ;  /* 0x000000db8adb7221 */ /* 0x000fe20000000000 */
[----:B------:R-:W2:Y:S01]  /*134b0*/  LDL.LU R151, [R1+0x210] ;  /* 0x0002100001977983 */ /* 0x000ea20000300800 */
[----:B------:R-:W-:-:S03]  /*134c0*/  FADD R209, R148, R209 ;  /* 0x000000d194d17221 */ /* 0x000fc60000000000 */
[----:B------:R-:W2:Y:S04]  /*134d0*/  LDL.LU R120, [R1+0x1c4] ;  /* 0x0001c40001787983 */ /* 0x000ea80000300800 */
[----:B0-----:R-:W2:Y:S04]  /*134e0*/  LDL.LU R0, [R1+0x214] ;  /* 0x0002140001007983 */ /* 0x001ea80000300800 */
        /* <DEDUP_REMOVED lines=28> */
[----:B---3--:R-:W-:-:S03]  /*136b0*/  FADD R149, R117, R149 ;  /* 0x0000009575957221 */ /* 0x008fc60000000000 */
[----:B------:R-:W3:Y:S04]  /*136c0*/  LDL.LU R117, [R1+0x4f8] ;  /* 0x0004f80001757983 */ /* 0x000ee80000300800 */
[----:B------:R0:W-:Y:S04]  /*136d0*/  STL [R1+0x208], R149 ;  /* 0x0002089501007387 */ /* 0x0001e80000100800 */
[----:B0-----:R-:W3:Y:S01]  /*136e0*/  LDL.LU R149, [R1+0x250] ;  /* 0x0002500001957983 */ /* 0x001ee20000300800 */
[----:B----4-:R-:W-:-:S03]  /*136f0*/  FADD R150, R118, R150 ;  /* 0x0000009676967221 */ /* 0x010fc60000000000 */
[----:B------:R-:W4:Y:S04]  /*13700*/  LDL.LU R118, [R1+0x4f4] ;  /* 0x0004f40001767983 */ /* 0x000f280000300800 */
[----:B------:R0:W-:Y:S01]  /*13710*/  STL [R1+0x20c], R150 ;  /* 0x00020c9601007387 */ /* 0x0001e20000100800 */
[----:B--2---:R-:W-:-:S03]  /*13720*/  FADD R151, R119, R151 ;  /* 0x0000009777977221 */ /* 0x004fc60000000000 */
[----:B0-----:R-:W2:Y:S04]  /*13730*/  LDL.LU R150, [R1+0x254] ;  /* 0x0002540001967983 */ /* 0x001ea80000300800 */
[----:B------:R-:W4:Y:S04]  /*13740*/  LDL.LU R119, [R1+0x4f0] ;  /* 0x0004f00001777983 */ /* 0x000f280000300800 */
[----:B------:R0:W-:Y:S04]  /*13750*/  STL [R1+0x210], R151 ;  /* 0x0002109701007387 */ /* 0x0001e80000100800 */
[----:B0-----:R-:W4:Y:S01]  /*13760*/  LDL.LU R151, [R1+0x258] ;  /* 0x0002580001977983 */ /* 0x001f220000300800 */
[----:B------:R-:W-:Y:S01]  /*13770*/  FADD R0, R120, R0 ;  /* 0x0000000078007221 */ /* 0x000fe20000000000 */
[----:B------:R-:W-:-:S02]  /*13780*/  FADD R122, R121, R122 ;  /* 0x0000007a797a7221 */ /* 0x000fc40000000000 */
[----:B------:R-:W4:Y:S01]  /*13790*/  LDL.LU R120, [R1+0x4ec] ;  /* 0x0004ec0001787983 */ /* 0x000f220000300800 */
[----:B------:R-:W-:-:S03]  /*137a0*/  FADD R124, R123, R124 ;  /* 0x0000007c7b7c7221 */ /* 0x000fc60000000000 */
[----:B------:R0:W-:Y:S01]  /*137b0*/  STL [R1+0x214], R0 ;  /* 0x0002140001007387 */ /* 0x0001e20000100800 */
[----:B------:R-:W-:-:S03]  /*137c0*/  FADD R126, R125, R126 ;  /* 0x0000007e7d7e7221 */ /* 0x000fc60000000000 */
[----:B0-----:R-:W4:Y:S04]  /*137d0*/  LDL.LU R0, [R1+0x25c] ;  /* 0x00025c0001007983 */ /* 0x001f280000300800 */
[----:B------:R-:W4:Y:S04]  /*137e0*/  LDL.LU R121, [R1+0x4e8] ;  /* 0x0004e80001797983 */ /* 0x000f280000300800 */
[----:B------:R0:W-:Y:S01]  /*137f0*/  STL [R1+0x218], R122 ;  /* 0x0002187a01007387 */ /* 0x0001e20000100800 */
[----:B------:R-:W-:Y:S01]  /*13800*/  FADD R128, R127, R128 ;  /* 0x000000807f807221 */ /* 0x000fe20000000000 */
[----:B------:R-:W-:-:S02]  /*13810*/  FADD R139, R129, R139 ;  /* 0x0000008b818b7221 */ /* 0x000fc40000000000 */
[----:B0-----:R-:W4:Y:S04]  /*13820*/  LDL.LU R122, [R1+0x4e4] ;  /* 0x0004e400017a7983 */ /* 0x001f280000300800 */
[----:B------:R-:W4:Y:S04]  /*13830*/  LDL.LU R123, [R1+0x4e0] ;  /* 0x0004e000017b7983 */ /* 0x000f280000300800 */
[----:B------:R0:W-:Y:S01]  /*13840*/  STL [R1+0x21c], R124 ;  /* 0x00021c7c01007387 */ /* 0x0001e20000100800 */
[----:B------:R-:W-:-:S03]  /*13850*/  FADD R140, R130, R140 ;  /* 0x0000008c828c7221 */ /* 0x000fc60000000000 */
        /* <DEDUP_REMOVED lines=34> */
[----:B------:R0:W-:Y:S04]  /*13a80*/  STL [R1+0x240], R145 ;  /* 0x0002409101007387 */ /* 0x0001e80000100800 */
[----:B0-----:R-:W4:Y:S04]  /*13a90*/  LDL.LU R145, [R1+0x278] ;  /* 0x0002780001917983 */ /* 0x001f280000300800 */
[----:B------:R-:W4:Y:S04]  /*13aa0*/  LDL.LU R136, [R1+0x4ac] ;  /* 0x0004ac0001887983 */ /* 0x000f280000300800 */
[----:B------:R0:W-:Y:S04]  /*13ab0*/  STL [R1+0x244], R146 ;  /* 0x0002449201007387 */ /* 0x0001e80000100800 */
[----:B0-----:R-:W4:Y:S04]  /*13ac0*/  LDL.LU R146, [R1+0x27c] ;  /* 0x00027c0001927983 */ /* 0x001f280000300800 */
[----:B------:R-:W4:Y:S04]  /*13ad0*/  LDL.LU R137, [R1+0x4a8] ;  /* 0x0004a80001897983 */ /* 0x000f280000300800 */
[----:B------:R0:W-:Y:S04]  /*13ae0*/  STL [R1+0x248], R147 ;  /* 0x0002489301007387 */ /* 0x0001e80000100800 */
[----:B0-----:R-:W4:Y:S04]  /*13af0*/  LDL.LU R147, [R1+0x280] ;  /* 0x0002800001937983 */ /* 0x001f280000300800 */
[----:B------:R-:W4:Y:S01]  /*13b00*/  LDL.LU R138, [R1+0x4a4] ;  /* 0x0004a400018a7983 */ /* 0x000f220000300800 */
[----:B---3--:R-:W-:-:S03]  /*13b10*/  FADD R149, R24, R149 ;  /* 0x0000009518957221 */ /* 0x008fc60000000000 */
[----:B------:R0:W-:Y:S04]  /*13b20*/  STL [R1+0x24c], R148 ;  /* 0x00024c9401007387 */ /* 0x0001e80000100800 */
[----:B0-----:R-:W3:Y:S04]  /*13b30*/  LDL.LU R148, [R1+0x284] ;  /* 0x0002840001947983 */ /* 0x001ee80000300800 */
[----:B------:R0:W-:Y:S01]  /*13b40*/  STL [R1+0x250], R149 ;  /* 0x0002509501007387 */ /* 0x0001e20000100800 */
[----:B--2---:R-:W-:-:S03]  /*13b50*/  FADD R150, R25, R150 ;  /* 0x0000009619967221 */ /* 0x004fc60000000000 */
[----:B0-----:R-:W2:Y:S04]  /*13b60*/  LDL.LU R149, [R1+0x288] ;  /* 0x0002880001957983 */ /* 0x001ea80000300800 */
[----:B------:R0:W-:Y:S04]  /*13b70*/  STL [R1+0x254], R150 ;  /* 0x0002549601007387 */ /* 0x0001e80000100800 */
[----:B0-----:R-:W2:Y:S01]  /*13b80*/  LDL.LU R150, [R1+0x28c] ;  /* 0x00028c0001967983 */ /* 0x001ea20000300800 */
[----:B----4-:R-:W-:-:S05]  /*13b90*/  FADD R151, R26, R151 ;  /* 0x000000971a977221 */ /* 0x010fca0000000000 */
[----:B------:R0:W-:Y:S04]  /*13ba0*/  STL [R1+0x258], R151 ;  /* 0x0002589701007387 */ /* 0x0001e80000100800 */
[----:B0-----:R-:W4:Y:S01]  /*13bb0*/  LDL.LU R151, [R1+0x290] ;  /* 0x0002900001977983 */ /* 0x001f220000300800 */
[----:B------:R-:W-:-:S03]  /*13bc0*/  FADD R0, R27, R0 ;  /* 0x000000001b007221 */ /* 0x000fc60000000000 */
[----:B------:R-:W4:Y:S04]  /*13bd0*/  LDL.LU R27, [R1+0x2c8] ;  /* 0x0002c800011b7983 */ /* 0x000f280000300800 */
[----:B------:R-:W4:Y:S04]  /*13be0*/  LDL.LU R26, [R1+0x2cc] ;  /* 0x0002cc00011a7983 */ /* 0x000f280000300800 */
[----:B------:R-:W4:Y:S04]  /*13bf0*/  LDL.LU R25, [R1+0x2d0] ;  /* 0x0002d00001197983 */ /* 0x000f280000300800 */
[----:B------:R0:W-:Y:S04]  /*13c00*/  STL [R1+0x25c], R0 ;  /* 0x00025c0001007387 */ /* 0x0001e80000100800 */
[----:B------:R-:W4:Y:S04]  /*13c10*/  LDL.LU R24, [R1+0x2d4] ;  /* 0x0002d40001187983 */ /* 0x000f280000300800 */
[----:B0-----:R-:W4:Y:S01]  /*13c20*/  LDL.LU R0, [R1+0x2d8] ;  /* 0x0002d80001007983 */ /* 0x001f220000300800 */
[----:B------:R-:W-:-:S05]  /*13c30*/  FADD R139, R28, R139 ;  /* 0x0000008b1c8b7221 */ /* 0x000fca0000000000 */
[----:B------:R0:W-:Y:S04]  /*13c40*/  STL [R1+0x260], R139 ;  /* 0x0002608b01007387 */ /* 0x0001e80000100800 */
[----:B0-----:R-:W4:Y:S01]  /*13c50*/  LDL.LU R139, [R1+0x4a0] ;  /* 0x0004a000018b7983 */ /* 0x001f220000300800 */
[----:B------:R-:W-:-:S03]  /*13c60*/  FADD R140, R29, R140 ;  /* 0x0000008c1d8c7221 */ /* 0x000fc60000000000 */
[----:B------:R-:W4:Y:S04]  /*13c70*/  LDL.LU R28, [R1+0x2c4] ;  /* 0x0002c400011c7983 */ /* 0x000f280000300800 */
        /* <DEDUP_REMOVED lines=30> */
[----:B---3--:R-:W-:-:S03]  /*13e60*/  FADD R148, R37, R148 ;  /* 0x0000009425947221 */ /* 0x008fc60000000000 */
[----:B------:R-:W3:Y:S04]  /*13e70*/  LDL.LU R36, [R1+0x2a4] ;  /* 0x0002a40001247983 */ /* 0x000ee80000300800 */
[----:B------:R0:W-:Y:S01]  /*13e80*/  STL [R1+0x284], R148 ;  /* 0x0002849401007387 */ /* 0x0001e20000100800 */
[----:B--2---:R-:W-:-:S03]  /*13e90*/  FADD R149, R38, R149 ;  /* 0x0000009526957221 */ /* 0x004fc60000000000 */
[----:B0-----:R-:W2:Y:S04]  /*13ea0*/  LDL.LU R148, [R1+0x47c] ;  /* 0x00047c0001947983 */ /* 0x001ea80000300800 */
[----:B------:R-:W2:Y:S04]  /*13eb0*/  LDL.LU R37, [R1+0x2a0] ;  /* 0x0002a00001257983 */ /* 0x000ea80000300800 */
[----:B------:R0:W-:Y:S01]  /*13ec0*/  STL [R1+0x288], R149 ;  /* 0x0002889501007387 */ /* 0x0001e20000100800 */
[----:B------:R-:W-:-:S03]  /*13ed0*/  FADD R150, R39, R150 ;  /* 0x0000009627967221 */ /* 0x000fc60000000000 */
[----:B0-----:R-:W2:Y:S04]  /*13ee0*/  LDL.LU R149, [R1+0x478] ;  /* 0x0004780001957983 */ /* 0x001ea80000300800 */
[----:B------:R-:W2:Y:S04]  /*13ef0*/  LDL.LU R38, [R1+0x29c] ;  /* 0x00029c0001267983 */ /* 0x000ea80000300800 */
[----:B------:R0:W-:Y:S01]  /*13f00*/  STL [R1+0x28c], R150 ;  /* 0x00028c9601007387 */ /* 0x0001e20000100800 */
[----:B----4-:R-:W-:-:S03]  /*13f10*/  FADD R151, R40, R151 ;  /* 0x0000009728977221 */ /* 0x010fc60000000000 */
[----:B0-----:R-:W4:Y:S04]  /*13f20*/  LDL.LU R150, [R1+0x474] ;  /* 0x0004740001967983 */ /* 0x001f280000300800 */
[----:B------:R-:W4:Y:S04]  /*13f30*/  LDL.LU R39, [R1+0x298] ;  /* 0x0002980001277983 */ /* 0x000f280000300800 */
[----:B------:R0:W-:Y:S04]  /*13f40*/  STL [R1+0x290], R151 ;  /* 0x0002909701007387 */ /* 0x0001e80000100800 */
[----:B0-----:R-:W4:Y:S04]  /*13f50*/  LDL.LU R151, [R1+0x470] ;  /* 0x0004700001977983 */ /* 0x001f280000300800 */
[----:B------:R-:W4:Y:S01]  /*13f60*/  LDL.LU R40, [R1+0x294] ;  /* 0x0002940001287983 */ /* 0x000f220000300800 */
        /* <DEDUP_REMOVED lines=13> */
[----:B---3--:R-:W-:Y:S01]  /*14040*/  FADD R36, R45, R36 ;  /* 0x000000242d247221 */ /* 0x008fe20000000000 */
[----:B--2---:R-:W-:Y:S01]  /*14050*/  FADD R37, R44, R37 ;  /* 0x000000252c257221 */ /* 0x004fe20000000000 */
[----:B------:R-:W-:Y:S01]  /*14060*/  FADD R38, R43, R38 ;  /* 0x000000262b267221 */ /* 0x000fe20000000000 */
[----:B----4-:R-:W-:Y:S01]  /*14070*/  FADD R39, R42, R39 ;  /* 0x000000272a277221 */ /* 0x010fe20000000000 */
[----:B------:R-:W-:-:S05]  /*14080*/  FADD R40, R41, R40 ;  /* 0x0000002829287221 */ /* 0x000fca0000000000 */
[----:B------:R0:W-:Y:S04]  /*14090*/  STL [R1+0x294], R40 ;  /* 0x0002942801007387 */ /* 0x0001e80000100800 */
        /* <DEDUP_REMOVED lines=14> */
[----:B------:R-:W4:Y:S04]  /*14180*/  LDL.LU R53, [R1+0x2dc] ;  /* 0x0002dc0001357983 */ /* 0x000f280000300800 */
[----:B------:R1:W-:Y:S04]  /*14190*/  STL [R1+0x2d0], R25 ;  /* 0x0002d01901007387 */ /* 0x0003e80000100800 */
[----:B------:R-:W4:Y:S04]  /*141a0*/  LDL.LU R52, [R1+0x2e0] ;  /* 0x0002e00001347983 */ /* 0x000f280000300800 */
[----:B------:R1:W-:Y:S04]  /*141b0*/  STL [R1+0x2d4], R24 ;  /* 0x0002d41801007387 */ /* 0x0003e80000100800 */
        /* <DEDUP_REMOVED lines=13> */
[----:B--2---:R-:W2:Y:S04]  /*14290*/  LDL.LU R39, [R1+0x314] ;  /* 0x0003140001277983 */ /* 0x004ea80000300800 */
[----:B---3--:R-:W3:Y:S04]  /*142a0*/  LDL.LU R38, [R1+0x318] ;  /* 0x0003180001267983 */ /* 0x008ee80000300800 */
[----:B----4-:R-:W4:Y:S04]  /*142b0*/  LDL.LU R37, [R1+0x31c] ;  /* 0x00031c0001257983 */ /* 0x010f280000300800 */
[----:B-1----:R-:W4:Y:S04]  /*142c0*/  LDL.LU R36, [R1+0x320] ;  /* 0x0003200001247983 */ /* 0x002f280000300800 */
        /* <DEDUP_REMOVED lines=12> */
[----:B------:R-:W4:Y:S01]  /*14390*/  LDL.LU R0, [R1+0x354] ;  /* 0x0003540001007983 */ /* 0x000f220000300800 */
[----:B------:R-:W-:Y:S01]  /*143a0*/  FADD R53, R59, R53 ;  /* 0x000000353b357221 */ /* 0x000fe20000000000 */
        /* <DEDUP_REMOVED lines=74> */
[----:B--2---:R-:W2:Y:S04]  /*14850*/  LDL.LU R40, [R1+0x38c] ;  /* 0x00038c0001287983 */ /* 0x004ea80000300800 */
        /* <DEDUP_REMOVED lines=167> */
[----:B------:R-:W-:Y:S01]  /*152d0*/  FADD R24, R150, R24 ;  /* 0x0000001896187221 */ /* 0x000fe20000000000 */
[----:B------:R-:W-:-:S05]  /*152e0*/  FADD R0, R0, R151 ;  /* 0x0000009700007221 */ /* 0x000fca0000000000 */
[----:B------:R0:W-:Y:S04]  /*152f0*/  STL [R1+0x44c], R0 ;  /* 0x00044c0001007387 */ /* 0x0001e80000100800 */
[----:B------:R0:W-:Y:S04]  /*15300*/  STL [R1+0x444], R25 ;  /* 0x0004441901007387 */ /* 0x0001e80000100800 */
[----:B------:R0:W-:Y:S02]  /*15310*/  STL [R1+0x448], R24 ;  /* 0x0004481801007387 */ /* 0x0001e40000100800 */
.L_x_32:
[----:B0-----:R-:W0:Y:S02]  /*15320*/  LDC R0, c[0x0][0x28c] ;  /* 0x0000a300ff007b82 */ /* 0x001e240000000800 */
[----:B0-----:R-:W-:-:S13]  /*15330*/  ISETP.GE.AND P0, PT, R0, 0x1, PT ;  /* 0x000000010000780c */ /* 0x001fda0003f06270 */
[----:B------:R-:W-:Y:S05]  /*15340*/  @!P0 BRA `(.L_x_33) ;  /* 0x0000000000588947 */ /* 0x000fea0003800000 */
[----:B------:R-:W-:-:S06]  /*15350*/  UISETP.NE.AND UP0, UPT, UR22, 0x3, UPT ;  /* 0x000000031600788c */ /* 0x000fcc000bf05270 */
[----:B------:R-:W-:-:S13]  /*15360*/  PLOP3.LUT P0, PT, PT, PT, UP0, 0x80, 0x0 ;  /* 0x000000000000781c */ /* 0x000fda0003f0f008 */
[----:B------:R-:W-:Y:S05]  /*15370*/  @!P0 BRA `(.L_x_34) ;  /* 0x0000000000048947 */ /* 0x000fea0003800000 */
[----:B------:R-:W-:Y:S01]  /*15380*/  BPT.TRAP 0x1 ;  /* 0x000000040000795c */ /* 0x000fe20000300000 */
.L_x_34:
[----:B------:R-:W2:Y:S04]  /*15390*/  LDL R0, [R1+0x450] ;  /* 0x0004500001007983 */ /* 0x000ea80000100800 */
[----:B------:R-:W3:Y:S01]  /*153a0*/  LDL R25, [R1+0x454] ;  /* 0x0004540001197983 */ /* 0x000ee20000100800 */
[----:B------:R-:W-:Y:S01]  /*153b0*/  UISETP.LT.AND UP1, UPT, UR10, 0x1, UPT ;  /* 0x000000010a00788c */ /* 0x000fe2000bf21270 */
[----:B--2---:R-:W-:Y:S01]  /*153c0*/  ISETP.NE.AND P0, PT, R0, RZ, PT ;  /* 0x000000ff0000720c */ /* 0x004fe20003f05270 */
[----:B------:R-:W-:-:S12]  /*153d0*/  IMAD.U32 R0, RZ, RZ, UR12 ;  /* 0x0000000cff007e24 */ /* 0x000fd8000f8e00ff */
[----:B------:R-:W-:-:S05]  /*153e0*/  VOTEU.ANY UP0, P0 ;  /* 0x00000000003f7886 */ /* 0x000fca0000000100 */
[----:B------:R-:W-:-:S04]  /*153f0*/  @UP0 USEL UR6, UR10, 0x1, UP1 ;  /* 0x000000010a060887 */ /* 0x000fc80008800000 */
[----:B------:R-:W-:Y:S02]  /*15400*/  @UP0 UIADD3 UR6, UR5, UR10, -UR6 ;  /* 0x0000000a05060290 */ /* 0x000fe4000fffe806 */
[----:B------:R-:W-:-:S04]  /*15410*/  UISETP.GT.U32.AND UP0, UPT, UR13, 0x1, UPT ;  /* 0x000000010d00788c */ /* 0x000fc8000bf04070 */
[----:B------:R-:W-:-:S04]  /*15420*/  IMAD.U32 R24, RZ, RZ, UR6 ;  /* 0x00000006ff187e24 */ /* 0x000fc8000f8e00ff */
[----:B------:R-:W-:-:S05]  /*15430*/  @P0 IMAD.SHL.U32 R24, R24, 0x8, RZ ;  /* 0x0000000818180824 */ /* 0x000fca00078e00ff */
[----:B------:R-:W-:-:S04]  /*15440*/  @P0 LOP3.LUT R24, R24, 0x18, RZ, 0xc0, !PT ;  /* 0x0000001818180812 */ /* 0x000fc800078ec0ff */
[----:B------:R-:W-:-:S04]  /*15450*/  @P0 IADD3 R0, R0, 0x20, R24 ;  /* 0x0000002000000810 */ /* 0x000fc80007ffe018 */
[----:B---3--:R-:W-:-:S04]  /*15460*/  @P0 PRMT R0, R25, 0x654, R0 ;  /* 0x0000065419000816 */ /* 0x008fc80000000000 */
[----:B------:R0:W-:Y:S01]  /*15470*/  @P0 SYNCS.ARRIVE.TRANS64.RED.A1T0 RZ, [R0+URZ], RZ ;  /* 0x000000ff00ff09a7 */ /* 0x0001e2000810043f */
[----:B------:R-:W-:-:S13]  /*15480*/  PLOP3.LUT P0, PT, PT, PT, UP0, 0x80, 0x0 ;  /* 0x000000000000781c */ /* 0x000fda0003f0f008 */
[----:B0-----:R-:W-:Y:S05]  /*15490*/  @P0 BRA `(.L_x_33) ;  /* 0x0000000000040947 */ /* 0x001fea0003800000 */
[----:B------:R-:W-:Y:S01]  /*154a0*/  BPT.TRAP 0x1 ;  /* 0x000000040000795c */ /* 0x000fe20000300000 */
.L_x_33:
[----:B------:R-:W2:Y:S01]  /*154b0*/  LDL.LU R28, [R1+0x464] ;  /* 0x00046400011c7983 */ /* 0x000ea20000300800 */
[----:B------:R-:W0:Y:S01]  /*154c0*/  LDC R25, c[0x0][0x288] ;  /* 0x0000a200ff197b82 */ /* 0x000e220000000800 */
[----:B------:R-:W-:Y:S02]  /*154d0*/  ULDC UR6, c[0x0][0x284] ;  /* 0x0000a10000067ab9 */ /* 0x000fe40000000800 */
[----:B------:R-:W3:Y:S01]  /*154e0*/  LDL.LU R26, [R1+0x460] ;  /* 0x00046000011a7983 */ /* 0x000ee20000300800 */
[----:B------:R-:W4:Y:S02]  /*154f0*/  S2R R27, SR_TID.X ;  /* 0x00000000001b7919 */ /* 0x000f240000002100 */
[----:B----4-:R-:W-:Y:S02]  /*15500*/  LOP3.LUT R24, R27, 0x3, RZ, 0xc0, !PT ;  /* 0x000000031b187812 */ /* 0x010fe400078ec0ff */
[----:B------:R-:W-:-:S03]  /*15510*/  SHF.R.U32.HI R34, RZ, 0x7, R27 ;  /* 0x00000007ff227819 */ /* 0x000fc6000001161b */
[----:B0-----:R-:W-:Y:S01]  /*15520*/  IMAD R24, R24, -0x2, R25 ;  /* 0xfffffffe18187824 */ /* 0x001fe200078e0219 */
[----:B------:R-:W-:-:S05]  /*15530*/  LOP3.LUT R34, R34, 0x1, RZ, 0xc0, !PT ;  /* 0x0000000122227812 */ /* 0x000fca00078ec0ff */
[----:B------:R-:W-:Y:S02]  /*15540*/  IMAD.SHL.U32 R35, R34, 0x40, RZ ;  /* 0x0000004022237824 */ /* 0x000fe400078e00ff */
[----:B------:R-:W-:-:S05]  /*15550*/  IMAD.SHL.U32 R32, R27, 0x2, RZ ;  /* 0x000000021b207824 */ /* 0x000fca00078e00ff */
[----:B------:R-:W-:Y:S01]  /*15560*/  LOP3.LUT R32, R32, 0x6, RZ, 0xc0, !PT ;  /* 0x0000000620207812 */ /* 0x000fe200078ec0ff */
[----:B------:R-:W-:Y:S02]  /*15570*/  IMAD.MOV.U32 R41, RZ, RZ, -0x1 ;  /* 0xffffffffff297424 */ /* 0x000fe400078e00ff */
[----:B---3--:R-:W-:-:S05]  /*15580*/  IMAD.SHL.U32 R0, R26, 0x100, RZ ;  /* 0x000001001a007824 */ /* 0x008fca00078e00ff */
[----:B------:R-:W-:Y:S01]  /*15590*/  ISETP.GE.AND P0, PT, R0, R25, PT ;  /* 0x000000190000720c */ /* 0x000fe20003f06270 */
[----:B------:R-:W-:Y:S01]  /*155a0*/  IMAD.IADD R0, R24, 0x1, -R0 ;  /* 0x0000000118007824 */ /* 0x000fe200078e0a00 */
[----:B------:R-:W-:Y:S02]  /*155b0*/  SHF.R.U32.HI R24, RZ, 0x2, R27 ;  /* 0x00000002ff187819 */ /* 0x000fe4000001161b */
[----:B------:R-:W-:Y:S02]  /*155c0*/  LOP3.LUT R25, R27, 0x60, RZ, 0xc0, !PT ;  /* 0x000000601b197812 */ /* 0x000fe400078ec0ff */
[----:B------:R-:W-:Y:S02]  /*155d0*/  LOP3.LUT R24, R24, 0x7, RZ, 0xc0, !PT ;  /* 0x0000000718187812 */ /* 0x000fe400078ec0ff */
[----:B------:R-:W-:Y:S02]  /*155e0*/  SHF.R.U32.HI R25, RZ, 0x1, R25 ;  /* 0x00000001ff197819 */ /* 0x000fe40000011619 */
[----:B------:R-:W-:-:S02]  /*155f0*/  LOP3.LUT R35, R35, 0x40, R24, 0xe2, !PT ;  /* 0x0000004023237812 */ /* 0x000fc400078ee218 */
[----:B------:R-:W-:-:S05]  /*15600*/  IADD3 R24, RZ, -R25, -R24 ;  /* 0x80000019ff187210 */ /* 0x000fca0007ffe818 */
[----:B------:R-:W-:Y:S02]  /*15610*/  IMAD R34, R34, -0x40, R24 ;  /* 0xffffffc022227824 */ /* 0x000fe400078e0218 */
[----:B--2---:R-:W-:-:S05]  /*15620*/  IMAD.SHL.U32 R24, R28, 0x100, RZ ;  /* 0x000001001c187824 */ /* 0x004fca00078e00ff */
[----:B------:R-:W-:Y:S01]  /*15630*/  ISETP.GE.OR P0, PT, R24, UR6, P0 ;  /* 0x0000000618007c0c */ /* 0x000fe20008706670 */
[----:B------:R-:W-:Y:S01]  /*15640*/  IMAD.WIDE R36, R28, 0x100, RZ ;  /* 0x000001001c247825 */ /* 0x000fe200078e02ff */
[----:B------:R-:W-:Y:S02]  /*15650*/  IADD3 R34, -R24, UR6, R34 ;  /* 0x0000000618227c10 */ /* 0x000fe4000fffe122 */
[----:B------:R-:W-:Y:S02]  /*15660*/  PRMT R32, R32, 0x6540, R26 ;  /* 0x0000654020207816 */ /* 0x000fe4000000001a */
[----:B------:R-:W-:-:S07]  /*15670*/  LOP3.LUT R35, R36, R35, R25, 0xfe, !PT ;  /* 0x0000002324237212 */ /* 0x000fce00078efe19 */
[----:B------:R-:W-:Y:S05]  /*15680*/  @P0 BRA `(.L_x_35) ;  /* 0x0000012400cc0947 */ /* 0x000fea0003800000 */
[----:B------:R-:W0:Y:S01]  /*15690*/  LDC.64 R28, c[0x0][0x5c8] ;  /* 0x00017200ff1c7b82 */ /* 0x000e220000000a00 */
[----:B------:R-:W-:Y:S01]  /*156a0*/  USHF.R.S32.HI UR8, URZ, 0x1f, UR9 ;  /* 0x0000001f3f087899 */ /* 0x000fe20008011409 */
[--C-:B------:R-:W-:Y:S01]  /*156b0*/  SHF.R.S32.HI R33, RZ, 0x1f, R32.reuse ;  /* 0x0000001fff217819 */ /* 0x100fe20000011420 */
[----:B------:R-:W-:Y:S01]  /*156c0*/  ULDC.64 UR16, c[0x0][0x5d0] ;  /* 0x0001740000107ab9 */ /* 0x000fe20000000a00 */
[----:B------:R-:W-:Y:S01]  /*156d0*/  BSSY B0, `(.L_x_35) ;  /* 0x000126e000007945 */ /* 0x000fe20003800000 */
[----:B------:R-:W-:Y:S02]  /*156e0*/  UIMAD UR6, UR8, UR16, URZ ;  /* 0x00000010080672a4 */ /* 0x000fe4000f8e023f */
[----:B------:R-:W-:Y:S02]  /*156f0*/  IMAD.U32 R26, RZ, RZ, UR16 ;  /* 0x00000010ff1a7e24 */ /* 0x000fe4000f8e00ff */
[----:B------:R-:W-:Y:S02]  /*15700*/  UIMAD UR6, UR9, UR17, UR6 ;  /* 0x00000011090672a4 */ /* 0x000fe4000f8e0206 */
[----:B------:R-:W-:-:S04]  /*15710*/  IMAD.WIDE.U32 R26, R26, UR9, R32 ;  /* 0x000000091a1a7c25 */ /* 0x000fc8000f8e0020 */
[----:B------:R-:W-:Y:S01]  /*15720*/  VIADD R27, R27, UR6 ;  /* 0x000000061b1b7c36 */ /* 0x000fe20008000000 */
[----:B------:R-:W-:Y:S01]  /*15730*/  ULDC.64 UR6, c[0x0][0x5c0] ;  /* 0x0001700000067ab9 */ /* 0x000fe20000000a00 */
[-C--:B0-----:R-:W-:Y:S01]  /*15740*/  IMAD R24, R37, R28.reuse, RZ ;  /* 0x0000001c25187224 */ /* 0x081fe200078e02ff */
[----:B------:R-:W-:Y:S01]  /*15750*/  SHF.L.U64.HI R38, R28, 0x3, R29 ;  /* 0x000000031c267819 */ /* 0x000fe2000001021d */
[----:B------:R-:W-:-:S04]  /*15760*/  IMAD.WIDE.U32 R26, R35, R28, R26 ;  /* 0x0000001c231a7225 */ /* 0x000fc800078e001a */
[----:B------:R-:W-:Y:S01]  /*15770*/  IMAD R24, R35, R29, R24 ;  /* 0x0000001d23187224 */ /* 0x000fe200078e0218 */
[C---:B------:R-:W-:Y:S01]  /*15780*/  LEA R30, P2, R28.reuse, R26, 0x7 ;  /* 0x0000001a1c1e7211 */ /* 0x040fe200078438ff */
[----:B------:R-:W-:Y:S02]  /*15790*/  IMAD.SHL.U32 R25, R28, 0x8, RZ ;  /* 0x000000081c197824 */ /* 0x000fe400078e00ff */
[----:B------:R-:W-:Y:S01]  /*157a0*/  IMAD.IADD R27, R27, 0x1, R24 ;  /* 0x000000011b1b7824 */ /* 0x000fe200078e0218 */
[C---:B------:R-:W-:Y:S02]  /*157b0*/  IADD3 R24, P5, R26.reuse, UR6, RZ ;  /* 0x000000061a187c10 */ /* 0x040fe4000ffbe0ff */
[----:B------:R-:W-:Y:S02]  /*157c0*/  IADD3 R26, P0, P1, R26, UR6, R25 ;  /* 0x000000061a1a7c10 */ /* 0x000fe4000f91e019 */
[----:B------:R-:W-:Y:S02]  /*157d0*/  LEA.HI.X R31, R28, R27, R29, 0x7, P2 ;  /* 0x0000001b1c1f7211 */ /* 0x000fe400010f3c1d */
[----:B------:R-:W-:-:S02]  /*157e0*/  IADD3 R28, P2, P3, R30, UR6, R25 ;  /* 0x000000061e1c7c10 */ /* 0x000fc4000fb5e019 */
[----:B------:R-:W-:Y:S02]  /*157f0*/  IADD3.X R25, R27, UR7, RZ, P5, !PT ;  /* 0x000000071b197c10 */ /* 0x000fe4000affe4ff */
[----:B------:R-:W-:Y:S02]  /*15800*/  FSETP.NEU.AND P5, PT, RZ, UR21, PT ;  /* 0x00000015ff007c0b */ /* 0x000fe4000bfad000 */
[----:B------:R-:W-:Y:S02]  /*15810*/  IADD3 R30, P6, R30, UR6, RZ ;  /* 0x000000061e1e7c10 */ /* 0x000fe4000ffde0ff */
[--C-:B------:R-:W-:Y:S02]  /*15820*/  IADD3.X R29, R31, UR7, R38.reuse, P2, P3 ;  /* 0x000000071f1d7c10 */ /* 0x100fe400097e6426 */
[----:B------:R-:W-:Y:S02]  /*15830*/  IADD3.X R27, R27, UR7, R38, P0, P1 ;  /* 0x000000071b1b7c10 */ /* 0x000fe400087e2426 */
[----:B------:R-:W-:-:S05]  /*15840*/  IADD3.X R31, R31, UR7, RZ, P6, !PT ;  /* 0x000000071f1f7c10 */ /* 0x000fca000b7fe4ff */
[----:B------:R-:W-:Y:S05]  /*15850*/  @!P5 BRA `(.L_x_36) ;  /* 0x000000d800f4d947 */ /* 0x000fea0003800000 */
[----:B------:R-:W-:Y:S01]  /*15860*/  ULDC.64 UR6, c[0x0][0x5b8] ;  /* 0x00016e0000067ab9 */ /* 0x000fe20000000a00 */
[----:B------:R-:W-:Y:S01]  /*15870*/  BSSY B1, `(.L_x_37) ;  /* 0x0000013000017945 */ /* 0x000fe20003800000 */
[----:B------:R-:W-:Y:S01]  /*15880*/  IMAD.U32 R38, RZ, RZ, UR6 ;  /* 0x00000006ff267e24 */ /* 0x000fe2000f8e00ff */
[----:B------:R-:W-:-:S03]  /*15890*/  UIMAD UR6, UR8, UR6, URZ ;  /* 0x00000006080672a4 */ /* 0x000fc6000f8e023f */
[----:B------:R-:W-:Y:S01]  /*158a0*/  IMAD.WIDE.U32 R32, R38, UR9, R32 ;  /* 0x0000000926207c25 */ /* 0x000fe2000f8e0020 */
[----:B------:R-:W-:-:S03]  /*158b0*/  UIMAD UR6, UR9, UR7, UR6 ;  /* 0x00000007090672a4 */ /* 0x000fc6000f8e0206 */
[----:B------:R-:W-:Y:S01]  /*158c0*/  IMAD.MOV.U32 R38, RZ, RZ, R32 ;  /* 0x000000ffff267224 */ /* 0x000fe200078e0020 */
[----:B------:R-:W-:Y:S02]  /*158d0*/  ULDC.64 UR8, c[0x0][0x5a8] ;  /* 0x00016a0000087ab9 */ /* 0x000fe40000000a00 */
[----:B------:R-:W-:Y:S01]  /*158e0*/  VIADD R39, R33, UR6 ;  /* 0x0000000621277c36 */ /* 0x000fe20008000000 */
[----:B------:R-:W-:Y:S02]  /*158f0*/  ULDC.64 UR6, c[0x0][0x5b0] ;  /* 0x00016c0000067ab9 */ /* 0x000fe40000000a00 */
[----:B------:R-:W-:Y:S02]  /*15900*/  IMAD R40, R37, UR6, RZ ;  /* 0x0000000625287c24 */ /* 0x000fe4000f8e02ff */
[----:B------:R-:W-:-:S04]  /*15910*/  IMAD.WIDE.U32 R32, R35, UR6, R38 ;  /* 0x0000000623207c25 */ /* 0x000fc8000f8e0026 */
[----:B------:R-:W-:Y:S01]  /*15920*/  IMAD R40, R35, UR7, R40 ;  /* 0x0000000723287c24 */ /* 0x000fe2000f8e0228 */
[----:B------:R-:W-:-:S04]  /*15930*/  IADD3 R32, P0, R32, UR8, RZ ;  /* 0x0000000820207c10 */ /* 0x000fc8000ff1e0ff */
[--C-:B------:R-:W-:Y:S02]  /*15940*/  IADD3.X R33, R33, UR9, R40.reuse, P0, !PT ;  /* 0x0000000921217c10 */ /* 0x100fe400087fe428 */
[----:B------:R-:W-:Y:S02]  /*15950*/  ISETP.GE.AND P0, PT, R34, 0x1, PT ;  /* 0x000000012200780c */ /* 0x000fe40003f06270 */
[----:B------:R-:W-:Y:S02]  /*15960*/  PRMT R40, RZ, 0x7610, R40 ;  /* 0x00007610ff287816 */ /* 0x000fe40000000028 */
[----:B------:R-:W-:-:S13]  /*15970*/  ISETP.LT.OR P1, PT, R0, 0x1, !P0 ;  /* 0x000000010000780c */ /* 0x000fda0004721670 */
[----:B------:R-:W-:Y:S05]  /*15980*/  @P1 BRA `(.L_x_38) ;  /* 0x0000000000041947 */ /* 0x000fea0003800000 */
[----:B------:R0:W5:Y:S02]  /*15990*/  LDG.E.U8 R40, desc[UR14][R32.64] ;  /* 0x0000000e20287981 */ /* 0x000164000c1e1100 */
.L_x_38:
[----:B------:R-:W-:Y:S05]  /*159a0*/  BSYNC B1 ;  /* 0x0000000000017941 */ /* 0x000fea0003800000 */
.L_x_37:
[----:B-----5:R-:W-:Y:S01]  /*159b0*/  LOP3.LUT R40, R40, 0xff, RZ, 0xc0, !PT ;  /* 0x000000ff28287812 */ /* 0x020fe200078ec0ff */
[----:B------:R-:W-:Y:S03]  /*159c0*/  BSSY B1, `(.L_x_39) ;  /* 0x000000b000017945 */ /* 0x000fe60003800000 */
[----:B------:R-:W-:-:S05]  /*159d0*/  F2FP.F16.E4M3.UNPACK_B R40, R40 ;  /* 0x00000028ff28723e */ /* 0x000fca00020006ff */
[----:B------:R-:W-:-:S05]  /*159e0*/  HADD2.F32 R40, -RZ, R40.H0_H0 ;  /* 0x20000028ff287230 */ /* 0x000fca0000004100 */
[----:B------:R-:W-:-:S04]  /*159f0*/  FMUL R40, R40, UR21 ;  /* 0x0000001528287c20 */ /* 0x000fc80008400000 */
[----:B------:R-:W-:-:S05]  /*15a00*/  FFMA R2, R2, UR20, R40 ;  /* 0x0000001402027c23 */ /* 0x000fca0008000028 */
[----:B------:R-:W-:-:S05]  /*15a10*/  F2FP.SATFINITE.E4M3.F32.PACK_AB_MERGE_C R2, RZ, R2, RZ ;  /* 0x00000002ff02723e */ /* 0x000fca00048070ff */
[----:B------:R2:W-:Y:S01]  /*15a20*/  @!P1 STG.E.U8 desc[UR14][R24.64], R2 ;  /* 0x0000000218009986 */ /* 0x0005e2000c10110e */
[----:B------:R-:W-:Y:S02]  /*15a30*/  ISETP.LT.OR P1, PT, R0, 0x2, !P0 ;  /* 0x000000020000780c */ /* 0x000fe40004721670 */
[----:B--2---:R-:W-:-:S11]  /*15a40*/  PRMT R2, RZ, 0x7610, R2 ;  /* 0x00007610ff027816 */ /* 0x004fd60000000002 */
[----:B------:R-:W-:Y:S05]  /*15a50*/  @P1 BRA `(.L_x_40) ;  /* 0x0000000000041947 */ /* 0x000fea0003800000 */
[----:B------:R2:W5:Y:S02]  /*15a60*/  LDG.E.U8 R2, desc[UR14][R32.64+0x1] ;  /* 0x0000010e20027981 */ /* 0x000564000c1e1100 */
.L_x_40:
[----:B------:R-:W-:Y:S05]  /*15a70*/  BSYNC B1 ;  /* 0x0000000000017941 */ /* 0x000fea0003800000 */
.L_x_39:
        /* <DEDUP_REMOVED lines=8> */
[----:B------:R-:W-:-:S05]  /*15b00*/  IADD3 R2, P1, R35, 0x8, RZ ;  /* 0x0000000823027810 */ /* 0x000fca0007f3e0ff */
[----:B---3--:R-:W-:-:S04]  /*15b10*/  IMAD.X R3, RZ, RZ, R37, P1 ;  /* 0x000000ffff037224 */ /* 0x008fc800008e0625 */
[----:B------:R-:W-:-:S04]  /*15b20*/  IMAD R3, R3, UR6, RZ ;  /* 0x0000000603037c24 */ /* 0x000fc8000f8e02ff */
[C---:B------:R-:W-:Y:S02]  /*15b30*/  IMAD R40, R2.reuse, UR7, R3 ;  /* 0x0000000702287c24 */ /* 0x040fe4000f8e0203 */
[----:B------:R-:W-:-:S03]  /*15b40*/  IMAD.WIDE.U32 R2, R2, UR6, R38 ;  /* 0x0000000602027c25 */ /* 0x000fc6000f8e0026 */
[----:B------:R-:W-:-:S04]  /*15b50*/  IADD3 R2, P1, R2, UR8, RZ ;  /* 0x0000000802027c10 */ /* 0x000fc8000ff3e0ff */
[--C-:B------:R-:W-:Y:S02]  /*15b60*/  IADD3.X R3, R3, UR9, R40.reuse, P1, !PT ;  /* 0x0000000903037c10 */ /* 0x100fe40008ffe428 */
[----:B------:R-:W-:Y:S02]  /*15b70*/  ISETP.GE.AND P1, PT, R34, 0x9, PT ;  /* 0x000000092200780c */ /* 0x000fe40003f26270 */
[----:B------:R-:W-:Y:S02]  /*15b80*/  PRMT R40, RZ, 0x7610, R40 ;  /* 0x00007610ff287816 */ /* 0x000fe40000000028 */
[----:B------:R-:W-:-:S13]  /*15b90*/  ISETP.LT.OR P2, PT, R0, 0x1, !P1 ;  /* 0x000000010000780c */ /* 0x000fda0004f41670 */
[----:B------:R-:W-:Y:S05]  /*15ba0*/  @P2 BRA `(.L_x_42) ;  /* 0x0000000000042947 */ /* 0x000fea0003800000 */
[----:B------:R3:W5:Y:S02]  /*15bb0*/  LDG.E.U8 R40, desc[UR14][R2.64] ;  /* 0x0000000e02287981 */ /* 0x000764000c1e1100 */
.L_x_42:
[----:B------:R-:W-:Y:S05]  /*15bc0*/  BSYNC B1 ;  /* 0x0000000000017941 */ /* 0x000fea0003800000 */
.L_x_41:
        /* <DEDUP_REMOVED lines=9> */
[----:B----4-:R-:W-:-:S11]  /*15c60*/  PRMT R4, RZ, 0x7610, R4 ;  /* 0x00007610ff047816 */ /* 0x010fd60000000004 */
[----:B------:R-:W-:Y:S05]  /*15c70*/  @P2 BRA `(.L_x_44) ;  /* 0x0000000000042947 */ /* 0x000fea0003800000 */
[----:B------:R4:W5:Y:S02]  /*15c80*/  LDG.E.U8 R4, desc[UR14][R2.64+0x1] ;  /* 0x0000010e02047981 */ /* 0x000964000c1e1100 */
.L_x_44:
[----:B------:R-:W-:Y:S05]  /*15c90*/  BSYNC B1 ;  /* 0x0000000000017941 */ /* 0x000fea0003800000 */
.L_x_43:
[----:B-----5:R-:W-:Y:S01]  /*15ca0*/  LOP3.LUT R4, R4, 0xff, RZ, 0xc0, !PT ;  /* 0x000000ff04047812 */ /* 0x020fe200078ec0ff */
[----:B------:R-:W-:Y:S01]  /*15cb0*/  BSSY B1, `(.L_x_45) ;  /* 0x000000b000017945 */ /* 0x000fe20003800000 */
[----:B------:R-:W-:Y:S02]  /*15cc0*/  ISETP.LT.OR P3, PT, R0, 0x9, !P0 ;  /* 0x000000090000780c */ /* 0x000fe40004761670 */
[----:B------:R-:W-:-:S05]  /*15cd0*/  F2FP.F16.E4M3.UNPACK_B R4, R4 ;  /* 0x00000004ff04723e */ /* 0x000fca00020006ff */
[----:B------:R-:W-:-:S05]  /*15ce0*/  HADD2.F32 R4, -RZ, R4.H0_H0 ;  /* 0x20000004ff047230 */ /* 0x000fca0000004100 */
[----:B------:R-:W-:-:S04]  /*15cf0*/  FMUL R4, R4, UR21 ;  /* 0x0000001504047c20 */ /* 0x000fc80008400000 */
[--C-:B------:R-:W-:Y:S01]  /*15d00*/  FFMA R5, R5, UR20, R4.reuse ;  /* 0x0000001405057c23 */ /* 0x100fe20008000004 */
[----:B------:R-:W-:-:S04]  /*15d10*/  PRMT R4, RZ, 0x7610, R4 ;  /* 0x00007610ff047816 */ /* 0x000fc80000000004 */
[----:B------:R-:W-:-:S05]  /*15d20*/  F2FP.SATFINITE.E4M3.F32.PACK_AB_MERGE_C R5, RZ, R5, RZ ;  /* 0x00000005ff05723e */ /* 0x000fca00048070ff */
[----:B------:R0:W-:Y:S01]  /*15d30*/  @!P2 STG.E.U8 desc[UR14][R26.64+0x1], R5 ;  /* 0x000001051a00a986 */ /* 0x0001e2000c10110e */
[----:B------:R-:W-:Y:S05]  /*15d40*/  @P3 BRA `(.L_x_46) ;  /* 0x0000000000043947 */ /* 0x000fea0003800000 */
[----:B------:R0:W5:Y:S02]  /*15d50*/  LDG.E.U8 R4, desc[UR14][R32.64+0x8] ;  /* 0x0000080e20047981 */ /* 0x000164000c1e1100 */
.L_x_46:
[----:B------:R-:W-:Y:S05]  /*15d60*/  BSYNC B1 ;  /* 0x0000000000017941 */ /* 0x000fea0003800000 */
.L_x_45:
        /* <DEDUP_REMOVED lines=12> */
.L_x_48:
[----:B------:R-:W-:Y:S05]  /*15e30*/  BSYNC B1 ;  /* 0x0000000000017941 */ /* 0x000fea0003800000 */
.L_x_47:
        /* <DEDUP_REMOVED lines=12> */
.L_x_50:
[----:B------:R-:W-:Y:S05]  /*15f00*/  BSYNC B1 ;  /* 0x0000000000017941 */ /* 0x000fea0003800000 */
.L_x_49:
        /* <DEDUP_REMOVED lines=12> */
.L_x_52:
[----:B------:R-:W-:Y:S05]  /*15fd0*/  BSYNC B1 ;  /* 0x0000000000017941 */ /* 0x000fea0003800000 */
.L_x_51:
        /* <DEDUP_REMOVED lines=12> */
.L_x_54:
[----:B------:R-:W-:Y:S05]  /*160a0*/  BSYNC B1 ;  /* 0x0000000000017941 */ /* 0x000fea0003800000 */
.L_x_53:
        /* <DEDUP_REMOVED lines=12> */
.L_x_56:
[----:B------:R-:W-:Y:S05]  /*16170*/  BSYNC B1 ;  /* 0x0000000000017941 */ /* 0x000fea0003800000 */
.L_x_55:
        /* <DEDUP_REMOVED lines=12> */
.L_x_58:
[----:B------:R-:W-:Y:S05]  /*16240*/  BSYNC B1 ;  /* 0x0000000000017941 */ /* 0x000fea0003800000 */
.L_x_57:
        /* <DEDUP_REMOVED lines=12> */
.L_x_60:
[----:B------:R-:W-:Y:S05]  /*16310*/  BSYNC B1 ;  /* 0x0000000000017941 */ /* 0x000fea0003800000 */
.L_x_59:
        /* <DEDUP_REMOVED lines=12> */
.L_x_62:
[----:B------:R-:W-:Y:S05]  /*163e0*/  BSYNC B1 ;  /* 0x0000000000017941 */ /* 0x000fea0003800000 */
.L_x_61:
        /* <DEDUP_REMOVED lines=12> */
.L_x_64:
[----:B------:R-:W-:Y:S05]  /*164b0*/  BSYNC B1 ;  /* 0x0000000000017941 */ /* 0x000fea0003800000 */
.L_x_63:
        /* <DEDUP_REMOVED lines=12> */
.L_x_66:
[----:B------:R-:W-:Y:S05]  /*16580*/  BSYNC B1 ;  /* 0x0000000000017941 */ /* 0x000fea0003800000 */
.L_x_65:
        /* <DEDUP_REMOVED lines=12> */
.L_x_68:
[----:B------:R-:W-:Y:S05]  /*16650*/  BSYNC B1 ;  /* 0x0000000000017941 */ /* 0x000fea0003800000 */
.L_x_67:
        /* <DEDUP_REMOVED lines=12> */
.L_x_70:
[----:B------:R-:W-:Y:S05]  /*16720*/  BSYNC B1 ;  /* 0x0000000000017941 */ /* 0x000fea0003800000 */
.L_x_69:
        /* <DEDUP_REMOVED lines=12> */
.L_x_72:
[----:B------:R-:W-:Y:S05]  /*167f0*/  BSYNC B1 ;  /* 0x0000000000017941 */ /* 0x000fea0003800000 */
.L_x_71:
        /* <DEDUP_REMOVED lines=12> */
.L_x_74:
[----:B------:R-:W-:Y:S05]  /*168c0*/  BSYNC B1 ;  /* 0x0000000000017941 */ /* 0x000fea0003800000 */
.L_x_73:
        /* <DEDUP_REMOVED lines=12> */
.L_x_76:
[----:B------:R-:W-:Y:S05]  /*16990*/  BSYNC B1 ;  /* 0x0000000000017941 */ /* 0x000fea0003800000 */
.L_x_75:
        /* <DEDUP_REMOVED lines=12> */
.L_x_78:
[----:B------:R-:W-:Y:S05]  /*16a60*/  BSYNC B1 ;  /* 0x0000000000017941 */ /* 0x000fea0003800000 */
.L_x_77:
        /* <DEDUP_REMOVED lines=12> */
.L_x_80:
[----:B------:R-:W-:Y:S05]  /*16b30*/  BSYNC B1 ;  /* 0x0000000000017941 */ /* 0x000fea0003800000 */
.L_x_79:
        /* <DEDUP_REMOVED lines=12> */
.L_x_82:
[----:B------:R-:W-:Y:S05]  /*16c00*/  BSYNC B1 ;  /* 0x0000000000017941 */ /* 0x000fea0003800000 */
.L_x_81:
        /* <DEDUP_REMOVED lines=12> */
.L_x_84:
[----:B------:R-:W-:Y:S05]  /*16cd0*/  BSYNC B1 ;  /* 0x0000000000017941 */ /* 0x000fea0003800000 */
.L_x_83:
        /* <DEDUP_REMOVED lines=12> */
.L_x_86:
[----:B------:R-:W-:Y:S05]  /*16da0*/  BSYNC B1 ;  /* 0x0000000000017941 */ /* 0x000fea0003800000 */
.L_x_85:
        /* <DEDUP_REMOVED lines=12> */
.L_x_88:
[----:B------:R-:W-:Y:S05]  /*16e70*/  BSYNC B1 ;  /* 0x0000000000017941 */ /* 0x000fea0003800000 */
.L_x_87:
        /* <DEDUP_REMOVED lines=12> */
.L_x_90:
[----:B------:R-:W-:Y:S05]  /*16f40*/  BSYNC B1 ;  /* 0x0000000000017941 */ /* 0x000fea0003800000 */
.L_x_89:
        /* <DEDUP_REMOVED lines=12> */
.L_x_92:
[----:B------:R-:W-:Y:S05]  /*17010*/  BSYNC B1 ;  /* 0x0000000000017941 */ /* 0x000fea0003800000 */
.L_x_91:
        /* <DEDUP_REMOVED lines=12> */
.L_x_94:
[----:B------:R-:W-:Y:S05]  /*170e0*/  BSYNC B1 ;  /* 0x0000000000017941 */ /* 0x000fea0003800000 */
.L_x_93:
        /* <DEDUP_REMOVED lines=12> */
.L_x_96:
[----:B------:R-:W-:Y:S05]  /*171b0*/  BSYNC B1 ;  /* 0x0000000000017941 */ /* 0x000fea0003800000 */
.L_x_95:
        /* <DEDUP_REMOVED lines=12> */
.L_x_98:
[----:B------:R-:W-:Y:S05]  /*17280*/  BSYNC B1 ;  /* 0x0000000000017941 */ /* 0x000fea0003800000 */
.L_x_97:
        /* <DEDUP_REMOVED lines=12> */
.L_x_100:
[----:B------:R-:W-:Y:S05]  /*17350*/  BSYNC B1 ;  /* 0x0000000000017941 */ /* 0x000fea0003800000 */
.L_x_99:
        /* <DEDUP_REMOVED lines=12> */
.L_x_102:
[----:B------:R-:W-:Y:S05]  /*17420*/  BSYNC B1 ;  /* 0x0000000000017941 */ /* 0x000fea0003800000 */
.L_x_101:
        /* <DEDUP_REMOVED lines=12> */
.L_x_104:
[----:B------:R-:W-:Y:S05]  /*174f0*/  BSYNC B1 ;  /* 0x0000000000017941 */ /* 0x000fea0003800000 */
.L_x_103:
        /* <DEDUP_REMOVED lines=12> */
.L_x_106:
[----:B------:R-:W-:Y:S05]  /*175c0*/  BSYNC B1 ;  /* 0x0000000000017941 */ /* 0x000fea0003800000 */
.L_x_105:
        /* <DEDUP_REMOVED lines=12> */
.L_x_108:
[----:B------:R-:W-:Y:S05]  /*17690*/  BSYNC B1 ;  /* 0x0000000000017941 */ /* 0x000fea0003800000 */
.L_x_107:
        /* <DEDUP_REMOVED lines=12> */
.L_x_110:
[----:B------:R-:W-:Y:S05]  /*17760*/  BSYNC B1 ;  /* 0x0000000000017941 */ /* 0x000fea0003800000 */
.L_x_109:
        /* <DEDUP_REMOVED lines=12> */
.L_x_112:
[----:B------:R-:W-:Y:S05]  /*17830*/  BSYNC B1 ;  /* 0x0000000000017941 */ /* 0x000fea0003800000 */
.L_x_111:
        /* <DEDUP_REMOVED lines=12> */
.L_x_114:
[----:B------:R-:W-:Y:S05]  /*17900*/  BSYNC B1 ;  /* 0x0000000000017941 */ /* 0x000fea0003800000 */
.L_x_113:
        /* <DEDUP_REMOVED lines=12> */
.L_x_116:
[----:B------:R-:W-:Y:S05]  /*179d0*/  BSYNC B1 ;  /* 0x0000000000017941 */ /* 0x000fea0003800000 */
.L_x_115:
        /* <DEDUP_REMOVED lines=12> */
.L_x_118:
[----:B------:R-:W-:Y:S05]  /*17aa0*/  BSYNC B1 ;  /* 0x0000000000017941 */ /* 0x000fea0003800000 */
.L_x_117:
        /* <DEDUP_REMOVED lines=12> */
.L_x_120:
[----:B------:R-:W-:Y:S05]  /*17b70*/  BSYNC B1 ;  /* 0x0000000000017941 */ /* 0x000fea0003800000 */
.L_x_119:
        /* <DEDUP_REMOVED lines=12> */
.L_x_122:
[----:B------:R-:W-:Y:S05]  /*17c40*/  BSYNC B1 ;  /* 0x0000000000017941 */ /* 0x000fea0003800000 */
.L_x_121:
[----:B-----5:R-:W-:Y:S01]  /*17c50*/  LOP3.LUT R4, R4, 0xff, RZ, 0xc0, !PT ;  /* 0x000000ff04047812 */ /* 0x020fe200078ec0ff */
[----:B------:R-:W-:Y:S01]  /*17c60*/  BSSY B1, `(.L_x_123) ;  /* 0x000000b000017945 */ /* 0x000fe20003800000 */
[----:B------:R-:W-:Y:S02]  /*17c70*/  ISETP.LT.OR P2, PT, R0, 0x52, !P1 ;  /* 0x000000520000780c */ /* 0x000fe40004f41670 */
[----:B------:R-:W-:-:S05]  /*17c80*/  F2FP.F16.E4M3.UNPACK_B R4, R4 ;  /* 0x00000004ff04723e */ /* 0x000fca00020006ff */
[----:B------:R-:W-:-:S05]  /*17c90*/  HADD2.F32 R4, -RZ, R4.H0_H0 ;  /* 0x20000004ff047230 */ /* 0x000fca0000004100 */
[----:B------:R-:W-:-:S04]  /*17ca0*/  FMUL R4, R4, UR21 ;  /* 0x0000001504047c20 */ /* 0x000fc80008400000 */
[----:B------:R-:W-:-:S05]  /*17cb0*/  FFMA R4, R172, UR20, R4 ;  /* 0x00000014ac047c23 */ /* 0x000fca0008000004 */
[----:B0-----:R-:W-:Y:S02]  /*17cc0*/  F2FP.SATFINITE.E4M3.F32.PACK_AB_MERGE_C R5, RZ, R4, RZ ;  /* 0x00000004ff05723e */ /* 0x001fe400048070ff */
[----:B------:R-:W-:-:S03]  /*17cd0*/  PRMT R4, RZ, 0x7610, R4 ;  /* 0x00007610ff047816 */ /* 0x000fc60000000004 */
[----:B------:R0:W-:Y:S01]  /*17ce0*/  @!P3 STG.E.U8 desc[UR14][R26.64+0x50], R5 ;  /* 0x000050051a00b986 */ /* 0x0001e2000c10110e */
[----:B------:R-:W-:Y:S05]  /*17cf0*/  @P2 BRA `(.L_x_124) ;  /* 0x0000000000042947 */ /* 0x000fea0003800000 */
[----:B------:R0:W5:Y:S02]  /*17d00*/  LDG.E.U8 R4, desc[UR14][R2.64+0x51] ;  /* 0x0000510e02047981 */ /* 0x000164000c1e1100 */
.L_x_124:
[----:B------:R-:W-:Y:S05]  /*17d10*/  BSYNC B1 ;  /* 0x0000000000017941 */ /* 0x000fea0003800000 */
.L_x_123:
        /* <DEDUP_REMOVED lines=12> */
.L_x_126:
[----:B------:R-:W-:Y:S05]  /*17de0*/  BSYNC B1 ;  /* 0x0000000000017941 */ /* 0x000fea0003800000 */
.L_x_125:
        /* <DEDUP_REMOVED lines=12> */
.L_x_128:
[----:B------:R-:W-:Y:S05]  /*17eb0*/  BSYNC B1 ;  /* 0x0000000000017941 */ /* 0x000fea0003800000 */
.L_x_127:
        /* <DEDUP_REMOVED lines=12> */
.L_x_130:
[----:B------:R-:W-:Y:S05]  /*17f80*/  BSYNC B1 ;  /* 0x0000000000017941 */ /* 0x000fea0003800000 */
.L_x_129:
[----:B-----5:R-:W-:Y:S01]  /*17f90*/  LOP3.LUT R4, R4, 0xff, RZ, 0xc0, !PT ;  /* 0x000000ff04047812 */ /* 0x020fe200078ec0ff */
[----:B------:R-:W-:Y:S01]  /*17fa0*/  BSSY B1, `(.L_x_131) ;  /* 0x000000b000017945 */ /* 0x000fe20003800000 */
[----:B------:R-:W-:Y:S02]  /*17fb0*/  ISETP.LT.OR P2, PT, R0, 0x5a, !P1 ;  /* 0x0000005a0000780c */ /* 0x000fe40004f41670 */
[----:B------:R-:W-:-:S05]  /*17fc0*/  F2FP.F16.E4M3.UNPACK_B R4, R4 ;  /* 0x00000004ff04723e */ /* 0x000fca00020006ff */
[----:B------:R-:W-:-:S05]  /*17fd0*/  HADD2.F32 R4, -RZ, R4.H0_H0 ;  /* 0x20000004ff047230 */ /* 0x000fca0000004100 */
[----:B0-----:R-:W-:Y:S01]  /*17fe0*/  FMUL R5, R4, UR21 ;  /* 0x0000001504057c20 */ /* 0x001fe20008400000 */
[----:B------:R-:W-:-:S03]  /*17ff0*/  PRMT R4, RZ, 0x7610, R4 ;  /* 0x00007610ff047816 */ /* 0x000fc60000000004 */
[----:B------:R-:W-:-:S05]  /*18000*/  FFMA R5, R176, UR20, R5 ;  /* 0x00000014b0057c23 */ /* 0x000fca0008000005 */
[----:B------:R-:W-:-:S05]  /*18010*/  F2FP.SATFINITE.E4M3.F32.PACK_AB_MERGE_C R5, RZ, R5, RZ ;  /* 0x00000005ff05723e */ /* 0x000fca00048070ff */
[----:B------:R0:W-:Y:S01]  /*18020*/  @!P3 STG.E.U8 desc[UR14][R26.64+0x58], R5 ;  /* 0x000058051a00b986 */ /* 0x0001e2000c10110e */
[----:B------:R-:W-:Y:S05]  /*18030*/  @P2 BRA `(.L_x_132) ;  /* 0x0000000000042947 */ /* 0x000fea0003800000 */
[----:B------:R0:W5:Y:S02]  /*18040*/  LDG.E.U8 R4, desc[UR14][R2.64+0x59] ;  /* 0x0000590e02047981 */ /* 0x000164000c1e1100 */
.L_x_132:
[----:B------:R-:W-:Y:S05]  /*18050*/  BSYNC B1 ;  /* 0x0000000000017941 */ /* 0x000fea0003800000 */
.L_x_131:
        /* <DEDUP_REMOVED lines=12> */
.L_x_134:
[----:B------:R-:W-:Y:S05]  /*18120*/  BSYNC B1 ;  /* 0x0000000000017941 */ /* 0x000fea0003800000 */
.L_x_133:
        /* <DEDUP_REMOVED lines=12> */
.L_x_136:
[----:B------:R-:W-:Y:S05]  /*181f0*/  BSYNC B1 ;  /* 0x0000000000017941 */ /* 0x000fea0003800000 */
.L_x_135:
        /* <DEDUP_REMOVED lines=12> */
.L_x_138:
[----:B------:R-:W-:Y:S05]  /*182c0*/  BSYNC B1 ;  /* 0x0000000000017941 */ /* 0x000fea0003800000 */
.L_x_137:
        /* <DEDUP_REMOVED lines=12> */
.L_x_140:
[----:B------:R-:W-:Y:S05]  /*18390*/  BSYNC B1 ;  /* 0x0000000000017941 */ /* 0x000fea0003800000 */
.L_x_139:
        /* <DEDUP_REMOVED lines=12> */
.L_x_142:
[----:B------:R-:W-:Y:S05]  /*18460*/  BSYNC B1 ;  /* 0x0000000000017941 */ /* 0x000fea0003800000 */
.L_x_141:
        /* <DEDUP_REMOVED lines=12> */
.L_x_144:
[----:B------:R-:W-:Y:S05]  /*18530*/  BSYNC B1 ;  /* 0x0000000000017941 */ /* 0x000fea0003800000 */
.L_x_143:
        /* <DEDUP_REMOVED lines=12> */
.L_x_146:
[----:B------:R-:W-:Y:S05]  /*18600*/  BSYNC B1 ;  /* 0x0000000000017941 */ /* 0x000fea0003800000 */
.L_x_145:
        /* <DEDUP_REMOVED lines=12> */
.L_x_148:
[----:B------:R-:W-:Y:S05]  /*186d0*/  BSYNC B1 ;  /* 0x0000000000017941 */ /* 0x000fea0003800000 */
.L_x_147:
        /* <DEDUP_REMOVED lines=12> */
.L_x_150:
[----:B------:R-:W-:Y:S05]  /*187a0*/  BSYNC B1 ;  /* 0x0000000000017941 */ /* 0x000fea0003800000 */
.L_x_149:
        /* <DEDUP_REMOVED lines=12> */
.L_x_152:
[----:B------:R-:W-:Y:S05]  /*18870*/  BSYNC B1 ;  /* 0x0000000000017941 */ /* 0x000fea0003800000 */
.L_x_151:
        /* <DEDUP_REMOVED lines=12> */
.L_x_154:
[----:B------:R-:W-:Y:S05]  /*18940*/  BSYNC B1 ;  /* 0x0000000000017941 */ /* 0x000fea0003800000 */
.L_x_153:
        /* <DEDUP_REMOVED lines=12> */
.L_x_156:
[----:B------:R-:W-:Y:S05]  /*18a10*/  BSYNC B1 ;  /* 0x0000000000017941 */ /* 0x000fea0003800000 */
.L_x_155:
        /* <DEDUP_REMOVED lines=12> */
.L_x_158:
[----:B------:R-:W-:Y:S05]  /*18ae0*/  BSYNC B1 ;  /* 0x0000000000017941 */ /* 0x000fea0003800000 */
.L_x_157:
        /* <DEDUP_REMOVED lines=12> */
.L_x_160:
[----:B------:R-:W-:Y:S05]  /*18bb0*/  BSYNC B1 ;  /* 0x0000000000017941 */ /* 0x000fea0003800000 */
.L_x_159:
        /* <DEDUP_REMOVED lines=12> */
.L_x_162:
[----:B------:R-:W-:Y:S05]  /*18c80*/  BSYNC B1 ;  /* 0x0000000000017941 */ /* 0x000fea0003800000 */
.L_x_161:
        /* <DEDUP_REMOVED lines=12> */
.L_x_164:
[----:B------:R-:W-:Y:S05]  /*18d50*/  BSYNC B1 ;  /* 0x0000000000017941 */ /* 0x000fea0003800000 */
.L_x_163:
        /* <DEDUP_REMOVED lines=12> */
.L_x_166:
[----:B------:R-:W-:Y:S05]  /*18e20*/  BSYNC B1 ;  /* 0x0000000000017941 */ /* 0x000fea0003800000 */
.L_x_165:
        /* <DEDUP_REMOVED lines=12> */
.L_x_168:
[----:B------:R-:W-:Y:S05]  /*18ef0*/  BSYNC B1 ;  /* 0x0000000000017941 */ /* 0x000fea0003800000 */
.L_x_167:
        /* <DEDUP_REMOVED lines=12> */
.L_x_170:
[----:B------:R-:W-:Y:S05]  /*18fc0*/  BSYNC B1 ;  /* 0x0000000000017941 */ /* 0x000fea0003800000 */
.L_x_169:
        /* <DEDUP_REMOVED lines=12> */
.L_x_172:
[----:B------:R-:W-:Y:S05]  /*19090*/  BSYNC B1 ;  /* 0x0000000000017941 */ /* 0x000fea0003800000 */
.L_x_171:
        /* <DEDUP_REMOVED lines=12> */
.L_x_174:
[----:B------:R-:W-:Y:S05]  /*19160*/  BSYNC B1 ;  /* 0x0000000000017941 */ /* 0x000fea0003800000 */
.L_x_173:
        /* <DEDUP_REMOVED lines=12> */
.L_x_176:
[----:B------:R-:W-:Y:S05]  /*19230*/  BSYNC B1 ;  /* 0x0000000000017941 */ /* 0x000fea0003800000 */
.L_x_175:
        /* <DEDUP_REMOVED lines=12> */
.L_x_178:
[----:B------:R-:W-:Y:S05]  /*19300*/  BSYNC B1 ;  /* 0x0000000000017941 */ /* 0x000fea0003800000 */
.L_x_177:
        /* <DEDUP_REMOVED lines=12> */
.L_x_180:
[----:B------:R-:W-:Y:S05]  /*193d0*/  BSYNC B1 ;  /* 0x0000000000017941 */ /* 0x000fea0003800000 */
.L_x_179:
        /* <DEDUP_REMOVED lines=12> */
.L_x_182:
[----:B------:R-:W-:Y:S05]  /*194a0*/  BSYNC B1 ;  /* 0x0000000000017941 */ /* 0x000fea0003800000 */
.L_x_181:
        /* <DEDUP_REMOVED lines=12> */
.L_x_184:
[----:B------:R-:W-:Y:S05]  /*19570*/  BSYNC B1 ;  /* 0x0000000000017941 */ /* 0x000fea0003800000 */
.L_x_183:
        /* <DEDUP_REMOVED lines=12> */
.L_x_186:
[----:B------:R-:W-:Y:S05]  /*19640*/  BSYNC B1 ;  /* 0x0000000000017941 */ /* 0x000fea0003800000 */
.L_x_185:
        /* <DEDUP_REMOVED lines=12> */
.L_x_188:
[----:B------:R-:W-:Y:S05]  /*19710*/  BSYNC B1 ;  /* 0x0000000000017941 */ /* 0x000fea0003800000 */
.L_x_187:
        /* <DEDUP_REMOVED lines=12> */
.L_x_190:
[----:B------:R-:W-:Y:S05]  /*197e0*/  BSYNC B1 ;  /* 0x0000000000017941 */ /* 0x000fea0003800000 */
.L_x_189:
        /* <DEDUP_REMOVED lines=12> */
.L_x_192:
[----:B------:R-:W-:Y:S05]  /*198b0*/  BSYNC B1 ;  /* 0x0000000000017941 */ /* 0x000fea0003800000 */
.L_x_191:
        /* <DEDUP_REMOVED lines=12> */
.L_x_194:
[----:B------:R-:W-:Y:S05]  /*19980*/  BSYNC B1 ;  /* 0x0000000000017941 */ /* 0x000fea0003800000 */
.L_x_193:
        /* <DEDUP_REMOVED lines=12> */
.L_x_196:
[----:B------:R-:W-:Y:S05]  /*19a50*/  BSYNC B1 ;  /* 0x0000000000017941 */ /* 0x000fea0003800000 */
.L_x_195:
        /* <DEDUP_REMOVED lines=12> */
.L_x_198:
[----:B------:R-:W-:Y:S05]  /*19b20*/  BSYNC B1 ;  /* 0x0000000000017941 */ /* 0x000fea0003800000 */
.L_x_197:
        /* <DEDUP_REMOVED lines=12> */
.L_x_200:
[----:B------:R-:W-:Y:S05]  /*19bf0*/  BSYNC B1 ;  /* 0x0000000000017941 */ /* 0x000fea0003800000 */
.L_x_199:
        /* <DEDUP_REMOVED lines=12> */
.L_x_202:
[----:B------:R-:W-:Y:S05]  /*19cc0*/  BSYNC B1 ;  /* 0x0000000000017941 */ /* 0x000fea0003800000 */
.L_x_201:
        /* <DEDUP_REMOVED lines=12> */
.L_x_204:
[----:B------:R-:W-:Y:S05]  /*19d90*/  BSYNC B1 ;  /* 0x0000000000017941 */ /* 0x000fea0003800000 */
.L_x_203:
        /* <DEDUP_REMOVED lines=12> */
.L_x_206:
[----:B------:R-:W-:Y:S05]  /*19e60*/  BSYNC B1 ;  /* 0x0000000000017941 */ /* 0x000fea0003800000 */
.L_x_205:
        /* <DEDUP_REMOVED lines=12> */
.L_x_208:
[----:B------:R-:W-:Y:S05]  /*19f30*/  BSYNC B1 ;  /* 0x0000000000017941 */ /* 0x000fea0003800000 */
.L_x_207:
        /* <DEDUP_REMOVED lines=12> */
.L_x_210:
[----:B------:R-:W-:Y:S05]  /*1a000*/  BSYNC B1 ;  /* 0x0000000000017941 */ /* 0x000fea0003800000 */
.L_x_209:
        /* <DEDUP_REMOVED lines=12> */
.L_x_212:
[----:B------:R-:W-:Y:S05]  /*1a0d0*/  BSYNC B1 ;  /* 0x0000000000017941 */ /* 0x000fea0003800000 */
.L_x_211:
        /* <DEDUP_REMOVED lines=12> */
.L_x_214:
[----:B------:R-:W-:Y:S05]  /*1a1a0*/  BSYNC B1 ;  /* 0x0000000000017941 */ /* 0x000fea0003800000 */
.L_x_213:
        /* <DEDUP_REMOVED lines=12> */
.L_x_216:
[----:B------:R-:W-:Y:S05]  /*1a270*/  BSYNC B1 ;  /* 0x0000000000017941 */ /* 0x000fea0003800000 */
.L_x_215:
        /* <DEDUP_REMOVED lines=12> */
.L_x_218:
[----:B------:R-:W-:Y:S05]  /*1a340*/  BSYNC B1 ;  /* 0x0000000000017941 */ /* 0x000fea0003800000 */
.L_x_217:
        /* <DEDUP_REMOVED lines=12> */
.L_x_220:
[----:B------:R-:W-:Y:S05]  /*1a410*/  BSYNC B1 ;  /* 0x0000000000017941 */ /* 0x000fea0003800000 */
.L_x_219:
        /* <DEDUP_REMOVED lines=12> */
.L_x_222:
[----:B------:R-:W-:Y:S05]  /*1a4e0*/  BSYNC B1 ;  /* 0x0000000000017941 */ /* 0x000fea0003800000 */
.L_x_221:
        /* <DEDUP_REMOVED lines=12> */
.L_x_224:
[----:B------:R-:W-:Y:S05]  /*1a5b0*/  BSYNC B1 ;  /* 0x0000000000017941 */ /* 0x000fea0003800000 */
.L_x_223:
        /* <DEDUP_REMOVED lines=12> */
.L_x_226:
[----:B------:R-:W-:Y:S05]  /*1a680*/  BSYNC B1 ;  /* 0x0000000000017941 */ /* 0x000fea0003800000 */
.L_x_225:
        /* <DEDUP_REMOVED lines=12> */
.L_x_228:
[----:B------:R-:W-:Y:S05]  /*1a750*/  BSYNC B1 ;  /* 0x0000000000017941 */ /* 0x000fea0003800000 */
.L_x_227:
        /* <DEDUP_REMOVED lines=12> */
.L_x_230:
[----:B------:R-:W-:Y:S05]  /*1a820*/  BSYNC B1 ;  /* 0x0000000000017941 */ /* 0x000fea0003800000 */
.L_x_229:
        /* <DEDUP_REMOVED lines=12> */
.L_x_232:
[----:B------:R-:W-:Y:S05]  /*1a8f0*/  BSYNC B1 ;  /* 0x0000000000017941 */ /* 0x000fea0003800000 */
.L_x_231:
        /* <DEDUP_REMOVED lines=12> */
.L_x_234:
[----:B------:R-:W-:Y:S05]  /*1a9c0*/  BSYNC B1 ;  /* 0x0000000000017941 */ /* 0x000fea0003800000 */
.L_x_233:
        /* <DEDUP_REMOVED lines=12> */
.L_x_236:
[----:B------:R-:W-:Y:S05]  /*1aa90*/  BSYNC B1 ;  /* 0x0000000000017941 */ /* 0x000fea0003800000 */
.L_x_235:
        /* <DEDUP_REMOVED lines=12> */
.L_x_238:
[----:B------:R-:W-:Y:S05]  /*1ab60*/  BSYNC B1 ;  /* 0x0000000000017941 */ /* 0x000fea0003800000 */
.L_x_237:
        /* <DEDUP_REMOVED lines=12> */
.L_x_240:
[----:B------:R-:W-:Y:S05]  /*1ac30*/  BSYNC B1 ;  /* 0x0000000000017941 */ /* 0x000fea0003800000 */
.L_x_239:
        /* <DEDUP_REMOVED lines=12> */
.L_x_242:
[----:B------:R-:W-:Y:S05]  /*1ad00*/  BSYNC B1 ;  /* 0x0000000000017941 */ /* 0x000fea0003800000 */
.L_x_241:
        /* <DEDUP_REMOVED lines=12> */
.L_x_244:
[----:B------:R-:W-:Y:S05]  /*1add0*/  BSYNC B1 ;  /* 0x0000000000017941 */ /* 0x000fea0003800000 */
.L_x_243:
        /* <DEDUP_REMOVED lines=12> */
.L_x_246:
[----:B------:R-:W-:Y:S05]  /*1aea0*/  BSYNC B1 ;  /* 0x0000000000017941 */ /* 0x000fea0003800000 */
.L_x_245:
        /* <DEDUP_REMOVED lines=12> */
.L_x_248:
[----:B------:R-:W-:Y:S05]  /*1af70*/  BSYNC B1 ;  /* 0x0000000000017941 */ /* 0x000fea0003800000 */
.L_x_247:
        /* <DEDUP_REMOVED lines=12> */
.L_x_250:
[----:B------:R-:W-:Y:S05]  /*1b040*/  BSYNC B1 ;  /* 0x0000000000017941 */ /* 0x000fea0003800000 */
.L_x_249:
        /* <DEDUP_REMOVED lines=12> */
.L_x_252:
[----:B------:R-:W-:Y:S05]  /*1b110*/  BSYNC B1 ;  /* 0x0000000000017941 */ /* 0x000fea0003800000 */
.L_x_251:
        /* <DEDUP_REMOVED lines=12> */
.L_x_254:
[----:B------:R-:W-:Y:S05]  /*1b1e0*/  BSYNC B1 ;  /* 0x0000000000017941 */ /* 0x000fea0003800000 */
.L_x_253:
[----:B0-----:R-:W2:Y:S01]  /*1b1f0*/  LDL.LU R5, [R1+0x200] ;  /* 0x0002000001057983 */ /* 0x001ea20000300800 */
[----:B-----5:R-:W-:Y:S01]  /*1b200*/  LOP3.LUT R4, R4, 0xff, RZ, 0xc0, !PT ;  /* 0x000000ff04047812 */ /* 0x020fe200078ec0ff */
[----:B------:R-:W-:Y:S01]  /*1b210*/  BSSY B1, `(.L_x_255) ;  /* 0x000000b000017945 */ /* 0x000fe20003800000 */
[----:B------:R-:W-:Y:S02]  /*1b220*/  ISETP.LT.OR P2, PT, R0, 0xda, !P0 ;  /* 0x000000da0000780c */ /* 0x000fe40004741670 */
[----:B------:R-:W-:-:S05]  /*1b230*/  F2FP.F16.E4M3.UNPACK_B R4, R4 ;  /* 0x00000004ff04723e */ /* 0x000fca00020006ff */
[----:B------:R-:W-:-:S05]  /*1b240*/  HADD2.F32 R4, -RZ, R4.H0_H0 ;  /* 0x20000004ff047230 */ /* 0x000fca0000004100 */
[----:B------:R-:W-:-:S04]  /*1b250*/  FMUL R4, R4, UR21 ;  /* 0x0000001504047c20 */ /* 0x000fc80008400000 */
[----:B--2---:R-:W-:-:S05]  /*1b260*/  FFMA R4, R5, UR20, R4 ;  /* 0x0000001405047c23 */ /* 0x004fca0008000004 */
[----:B------:R-:W-:Y:S02]  /*1b270*/  F2FP.SATFINITE.E4M3.F32.PACK_AB_MERGE_C R5, RZ, R4, RZ ;  /* 0x00000004ff05723e */ /* 0x000fe400048070ff */
[----:B------:R-:W-:-:S03]  /*1b280*/  PRMT R4, RZ, 0x7610, R4 ;  /* 0x00007610ff047816 */ /* 0x000fc60000000004 */
[----:B------:R0:W-:Y:S01]  /*1b290*/  @!P3 STG.E.U8 desc[UR14][R24.64+0xd8], R5 ;  /* 0x0000d8051800b986 */ /* 0x0001e2000c10110e */
[----:B------:R-:W-:Y:S05]  /*1b2a0*/  @P2 BRA `(.L_x_256) ;  /* 0x0000000000042947 */ /* 0x000fea0003800000 */
[----:B------:R2:W5:Y:S02]  /*1b2b0*/  LDG.E.U8 R4, desc[UR14][R32.64+0xd9] ;  /* 0x0000d90e20047981 */ /* 0x000564000c1e1100 */
.L_x_256:
[----:B------:R-:W-:Y:S05]  /*1b2c0*/  BSYNC B1 ;  /* 0x0000000000017941 */ /* 0x000fea0003800000 */
.L_x_255:
[----:B0-----:R-:W3:Y:S01]  /*1b2d0*/  LDL.LU R5, [R1+0x204] ;  /* 0x0002040001057983 */ /* 0x001ee20000300800 */
[----:B-----5:R-:W-:Y:S01]  /*1b2e0*/  LOP3.LUT R4, R4, 0xff, RZ, 0xc0, !PT ;  /* 0x000000ff04047812 */ /* 0x020fe200078ec0ff */
[----:B------:R-:W-:Y:S01]  /*1b2f0*/  BSSY B1, `(.L_x_257) ;  /* 0x000000b000017945 */ /* 0x000fe20003800000 */
[----:B------:R-:W-:Y:S02]  /*1b300*/  ISETP.LT.OR P3, PT, R0, 0xd9, !P1 ;  /* 0x000000d90000780c */ /* 0x000fe40004f61670 */
[----:B------:R-:W-:-:S05]  /*1b310*/  F2FP.F16.E4M3.UNPACK_B R4, R4 ;  /* 0x00000004ff04723e */ /* 0x000fca00020006ff */
[----:B------:R-:W-:-:S05]  /*1b320*/  HADD2.F32 R4, -RZ, R4.H0_H0 ;  /* 0x20000004ff047230 */ /* 0x000fca0000004100 */
[----:B------:R-:W-:-:S04]  /*1b330*/  FMUL R4, R4, UR21 ;  /* 0x0000001504047c20 */ /* 0x000fc80008400000 */
[----:B---3--:R-:W-:-:S05]  /*1b340*/  FFMA R4, R5, UR20, R4 ;  /* 0x0000001405047c23 */ /* 0x008fca0008000004 */
[----:B------:R-:W-:Y:S02]  /*1b350*/  F2FP.SATFINITE.E4M3.F32.PACK_AB_MERGE_C R5, RZ, R4, RZ ;  /* 0x00000004ff05723e */ /* 0x000fe400048070ff */
[----:B------:R-:W-:-:S03]  /*1b360*/  PRMT R4, RZ, 0x7610, R4 ;  /* 0x00007610ff047816 */ /* 0x000fc60000000004 */
[----:B------:R0:W-:Y:S01]  /*1b370*/  @!P2 STG.E.U8 desc[UR14][R24.64+0xd9], R5 ;  /* 0x0000d9051800a986 */ /* 0x0001e2000c10110e */
[----:B------:R-:W-:Y:S05]  /*1b380*/  @P3 BRA `(.L_x_258) ;  /* 0x0000000000043947 */ /* 0x000fea0003800000 */
[----:B------:R3:W5:Y:S02]  /*1b390*/  LDG.E.U8 R4, desc[UR14][R2.64+0xd8] ;  /* 0x0000d80e02047981 */ /* 0x000764000c1e1100 */
.L_x_258:
[----:B------:R-:W-:Y:S05]  /*1b3a0*/  BSYNC B1 ;  /* 0x0000000000017941 */ /* 0x000fea0003800000 */
.L_x_257:
        /* <DEDUP_REMOVED lines=13> */
.L_x_260:
[----:B------:R-:W-:Y:S05]  /*1b480*/  BSYNC B1 ;  /* 0x0000000000017941 */ /* 0x000fea0003800000 */
.L_x_259:
        /* <DEDUP_REMOVED lines=13> */
.L_x_262:
[----:B------:R-:W-:Y:S05]  /*1b560*/  BSYNC B1 ;  /* 0x0000000000017941 */ /* 0x000fea0003800000 */
.L_x_261:
        /* <DEDUP_REMOVED lines=13> */
.L_x_264:
[----:B------:R-:W-:Y:S05]  /*1b640*/  BSYNC B1 ;  /* 0x0000000000017941 */ /* 0x000fea0003800000 */
.L_x_263:
        /* <DEDUP_REMOVED lines=13> */
.L_x_266:
[----:B------:R-:W-:Y:S05]  /*1b720*/  BSYNC B1 ;  /* 0x0000000000017941 */ /* 0x000fea0003800000 */
.L_x_265:
        /* <DEDUP_REMOVED lines=13> */
.L_x_268:
[----:B------:R-:W-:Y:S05]  /*1b800*/  BSYNC B1 ;  /* 0x0000000000017941 */ /* 0x000fea0003800000 */
.L_x_267:
        /* <DEDUP_REMOVED lines=13> */
.L_x_270:
[----:B------:R-:W-:Y:S05]  /*1b8e0*/  BSYNC B1 ;  /* 0x0000000000017941 */ /* 0x000fea0003800000 */
.L_x_269:
        /* <DEDUP_REMOVED lines=13> */
.L_x_272:
[----:B------:R-:W-:Y:S05]  /*1b9c0*/  BSYNC B1 ;  /* 0x0000000000017941 */ /* 0x000fea0003800000 */
.L_x_271:
        /* <DEDUP_REMOVED lines=13> */
.L_x_274:
[----:B------:R-:W-:Y:S05]  /*1baa0*/  BSYNC B1 ;  /* 0x0000000000017941 */ /* 0x000fea0003800000 */
.L_x_273:
        /* <DEDUP_REMOVED lines=13> */
.L_x_276:
[----:B------:R-:W-:Y:S05]  /*1bb80*/  BSYNC B1 ;  /* 0x0000000000017941 */ /* 0x000fea0003800000 */
.L_x_275:
        /* <DEDUP_REMOVED lines=13> */
.L_x_278:
[----:B------:R-:W-:Y:S05]  /*1bc60*/  BSYNC B1 ;  /* 0x0000000000017941 */ /* 0x000fea0003800000 */
.L_x_277:
        /* <DEDUP_REMOVED lines=13> */
.L_x_280:
[----:B------:R-:W-:Y:S05]  /*1bd40*/  BSYNC B1 ;  /* 0x0000000000017941 */ /* 0x000fea0003800000 */
.L_x_279:
        /* <DEDUP_REMOVED lines=13> */
.L_x_282:
[----:B------:R-:W-:Y:S05]  /*1be20*/  BSYNC B1 ;  /* 0x0000000000017941 */ /* 0x000fea0003800000 */
.L_x_281:
        /* <DEDUP_REMOVED lines=13> */
.L_x_284:
[----:B------:R-:W-:Y:S05]  /*1bf00*/  BSYNC B1 ;  /* 0x0000000000017941 */ /* 0x000fea0003800000 */
.L_x_283:
        /* <DEDUP_REMOVED lines=13> */
.L_x_286:
[----:B------:R-:W-:Y:S05]  /*1bfe0*/  BSYNC B1 ;  /* 0x0000000000017941 */ /* 0x000fea0003800000 */
.L_x_285:
        /* <DEDUP_REMOVED lines=13> */
.L_x_288:
[----:B------:R-:W-:Y:S05]  /*1c0c0*/  BSYNC B1 ;  /* 0x0000000000017941 */ /* 0x000fea0003800000 */
.L_x_287:
        /* <DEDUP_REMOVED lines=13> */
.L_x_290:
[----:B------:R-:W-:Y:S05]  /*1c1a0*/  BSYNC B1 ;  /* 0x0000000000017941 */ /* 0x000fea0003800000 */
.L_x_289:
        /* <DEDUP_REMOVED lines=13> */
.L_x_292:
[----:B------:R-:W-:Y:S05]  /*1c280*/  BSYNC B1 ;  /* 0x0000000000017941 */ /* 0x000fea0003800000 */
.L_x_291:
[----:B------:R-:W2:Y:S01]  /*1c290*/  LDL.LU R7, [R1+0x24c] ;  /* 0x00024c0001077983 */ /* 0x000ea20000300800 */
[----:B-----5:R-:W-:Y:S01]  /*1c2a0*/  LOP3.LUT R4, R4, 0xff, RZ, 0xc0, !PT ;  /* 0x000000ff04047812 */ /* 0x020fe200078ec0ff */
[----:B------:R-:W-:Y:S01]  /*1c2b0*/  BSSY B1, `(.L_x_293) ;  /* 0x0000013000017945 */ /* 0x000fe20003800000 */
[----:B0-----:R-:W-:Y:S02]  /*1c2c0*/  IADD3 R5, P0, R35, 0x80, RZ ;  /* 0x0000008023057810 */ /* 0x001fe40007f1e0ff */
[----:B------:R-:W-:-:S03]  /*1c2d0*/  F2FP.F16.E4M3.UNPACK_B R4, R4 ;  /* 0x00000004ff04723e */ /* 0x000fc600020006ff */
[----:B--234-:R-:W-:Y:S01]  /*1c2e0*/  IMAD.X R2, RZ, RZ, R37, P0 ;  /* 0x000000ffff027224 */ /* 0x01cfe200000e0625 */
[----:B------:R-:W-:Y:S01]  /*1c2f0*/  ISETP.GE.AND P0, PT, R34, 0x81, PT ;  /* 0x000000812200780c */ /* 0x000fe20003f06270 */
[----:B------:R-:W-:Y:S02]  /*1c300*/  HADD2.F32 R4, -RZ, R4.H0_H0 ;  /* 0x20000004ff047230 */ /* 0x000fe40000004100 */
[----:B------:R-:W-:Y:S01]  /*1c310*/  IMAD R6, R2, UR6, RZ ;  /* 0x0000000602067c24 */ /* 0x000fe2000f8e02ff */
[----:B------:R-:W-:Y:S01]  /*1c320*/  ISETP.LT.OR P3, PT, R0, 0x1, !P0 ;  /* 0x000000010000780c */ /* 0x000fe20004761670 */
[----:B------:R-:W-:-:S04]  /*1c330*/  IMAD.WIDE.U32 R2, R5, UR6, R38 ;  /* 0x0000000605027c25 */ /* 0x000fc8000f8e0026 */
[----:B------:R-:W-:Y:S01]  /*1c340*/  FMUL R4, R4, UR21 ;  /* 0x0000001504047c20 */ /* 0x000fe20008400000 */
[----:B------:R-:W-:Y:S01]  /*1c350*/  IMAD R5, R5, UR7, R6 ;  /* 0x0000000705057c24 */ /* 0x000fe2000f8e0206 */
[----:B------:R-:W-:-:S04]  /*1c360*/  IADD3 R2, P2, R2, UR8, RZ ;  /* 0x0000000802027c10 */ /* 0x000fc8000ff5e0ff */
[----:B------:R-:W-:Y:S01]  /*1c370*/  IADD3.X R3, R3, UR9, R5, P2, !PT ;  /* 0x0000000903037c10 */ /* 0x000fe200097fe405 */
[----:B------:R-:W-:-:S05]  /*1c380*/  FFMA R4, R7, UR20, R4 ;  /* 0x0000001407047c23 */ /* 0x000fca0008000004 */
[----:B------:R-:W-:Y:S02]  /*1c390*/  F2FP.SATFINITE.E4M3.F32.PACK_AB_MERGE_C R7, RZ, R4, RZ ;  /* 0x00000004ff07723e */ /* 0x000fe400048070ff */
[----:B------:R-:W-:-:S03]  /*1c3a0*/  PRMT R4, RZ, 0x7610, R4 ;  /* 0x00007610ff047816 */ /* 0x000fc60000000004 */
[----:B------:R0:W-:Y:S01]  /*1c3b0*/  @!P1 STG.E.U8 desc[UR14][R26.64+0xf9], R7 ;  /* 0x0000f9071a009986 */ /* 0x0001e2000c10110e */
[----:B------:R-:W-:Y:S05]  /*1c3c0*/  @P3 BRA `(.L_x_294) ;  /* 0x0000000000043947 */ /* 0x000fea0003800000 */
[----:B------:R2:W5:Y:S02]  /*1c3d0*/  LDG.E.U8 R4, desc[UR14][R2.64] ;  /* 0x0000000e02047981 */ /* 0x000564000c1e1100 */
.L_x_294:
[----:B------:R-:W-:Y:S05]  /*1c3e0*/  BSYNC B1 ;  /* 0x0000000000017941 */ /* 0x000fea0003800000 */
.L_x_293:
[----:B------:R-:W3:Y:S01]  /*1c3f0*/  LDL.LU R5, [R1+0x250] ;  /* 0x0002500001057983 */ /* 0x000ee20000300800 */
        /* <DEDUP_REMOVED lines=12> */
.L_x_296:
[----:B------:R-:W-:Y:S05]  /*1c4c0*/  BSYNC B1 ;  /* 0x0000000000017941 */ /* 0x000fea0003800000 */
.L_x_295:
[----:B---3--:R-:W3:Y:S01]  /*1c4d0*/  LDL.LU R5, [R1+0x254] ;  /* 0x0002540001057983 */ /* 0x008ee20000300800 */
[----:B-----5:R-:W-:Y:S01]  /*1c4e0*/  LOP3.LUT R4, R4, 0xff, RZ, 0xc0, !PT ;  /* 0x000000ff04047812 */ /* 0x020fe200078ec0ff */
[----:B------:R-:W-:Y:S01]  /*1c4f0*/  BSSY B1, `(.L_x_297) ;  /* 0x0000013000017945 */ /* 0x000fe20003800000 */
[----:B------:R-:W-:Y:S02]  /*1c500*/  IADD3 R35, P1, R35, 0x88, RZ ;  /* 0x0000008823237810 */ /* 0x000fe40007f3e0ff */
[----:B------:R-:W-:Y:S02]  /*1c510*/  F2FP.F16.E4M3.UNPACK_B R4, R4 ;  /* 0x00000004ff04723e */ /* 0x000fe400020006ff */
[----:B------:R-:W-:Y:S01]  /*1c520*/  PRMT R6, RZ, 0x7610, R6 ;  /* 0x00007610ff067816 */ /* 0x000fe20000000006 */
[----:B------:R-:W-:Y:S01]  /*1c530*/  IMAD.X R36, RZ, RZ, R37, P1 ;  /* 0x000000ffff247224 */ /* 0x000fe200008e0625 */
[----:B------:R-:W-:Y:S01]  /*1c540*/  ISETP.GE.AND P1, PT, R34, 0x89, PT ;  /* 0x000000892200780c */ /* 0x000fe20003f26270 */
[----:B------:R-:W-:-:S02]  /*1c550*/  HADD2.F32 R4, -RZ, R4.H0_H0 ;  /* 0x20000004ff047230 */ /* 0x000fc40000004100 */
[----:B------:R-:W-:Y:S01]  /*1c560*/  IMAD R36, R36, UR6, RZ ;  /* 0x0000000624247c24 */ /* 0x000fe2000f8e02ff */
[----:B------:R-:W-:Y:S01]  /*1c570*/  ISETP.LT.OR P5, PT, R0, 0x1, !P1 ;  /* 0x000000010000780c */ /* 0x000fe20004fa1670 */
[----:B------:R-:W-:-:S04]  /*1c580*/  IMAD.WIDE.U32 R38, R35, UR6, R38 ;  /* 0x0000000623267c25 */ /* 0x000fc8000f8e0026 */
[----:B------:R-:W-:Y:S01]  /*1c590*/  FMUL R4, R4, UR21 ;  /* 0x0000001504047c20 */ /* 0x000fe20008400000 */
[----:B------:R-:W-:-:S03]  /*1c5a0*/  IMAD R35, R35, UR7, R36 ;  /* 0x0000000723237c24 */ /* 0x000fc6000f8e0224 */
[----:B---3--:R-:W-:Y:S01]  /*1c5b0*/  FFMA R5, R5, UR20, R4 ;  /* 0x0000001405057c23 */ /* 0x008fe20008000004 */
[----:B------:R-:W-:-:S04]  /*1c5c0*/  IADD3 R4, P3, R38, UR8, RZ ;  /* 0x0000000826047c10 */ /* 0x000fc8000ff7e0ff */
[----:B0-----:R-:W-:Y:S02]  /*1c5d0*/  F2FP.SATFINITE.E4M3.F32.PACK_AB_MERGE_C R7, RZ, R5, RZ ;  /* 0x00000005ff07723e */ /* 0x001fe400048070ff */
[----:B------:R-:W-:-:S03]  /*1c5e0*/  IADD3.X R5, R39, UR9, R35, P3, !PT ;  /* 0x0000000927057c10 */ /* 0x000fc60009ffe423 */
[----:B------:R0:W-:Y:S01]  /*1c5f0*/  @!P2 STG.E.U8 desc[UR14][R30.64+0x1], R7 ;  /* 0x000001071e00a986 */ /* 0x0001e2000c10110e */
[----:B------:R-:W-:Y:S05]  /*1c600*/  @P5 BRA `(.L_x_298) ;  /* 0x0000000000045947 */ /* 0x000fea0003800000 */
[----:B------:R3:W5:Y:S02]  /*1c610*/  LDG.E.U8 R6, desc[UR14][R4.64] ;  /* 0x0000000e04067981 */ /* 0x000764000c1e1100 */
.L_x_298:
[----:B------:R-:W-:Y:S05]  /*1c620*/  BSYNC B1 ;  /* 0x0000000000017941 */ /* 0x000fea0003800000 */
.L_x_297:
        /* <DEDUP_REMOVED lines=13> */
.L_x_300:
[----:B------:R-:W-:Y:S05]  /*1c700*/  BSYNC B1 ;  /* 0x0000000000017941 */ /* 0x000fea0003800000 */
.L_x_299:
        /* <DEDUP_REMOVED lines=13> */
.L_x_302:
[----:B------:R-:W-:Y:S05]  /*1c7e0*/  BSYNC B1 ;  /* 0x0000000000017941 */ /* 0x000fea0003800000 */
.L_x_301:
        /* <DEDUP_REMOVED lines=13> */
.L_x_304:
[----:B------:R-:W-:Y:S05]  /*1c8c0*/  BSYNC B1 ;  /* 0x0000000000017941 */ /* 0x000fea0003800000 */
.L_x_303:
        /* <DEDUP_REMOVED lines=13> */
.L_x_306:
[----:B------:R-:W-:Y:S05]  /*1c9a0*/  BSYNC B1 ;  /* 0x0000000000017941 */ /* 0x000fea0003800000 */
.L_x_305:
        /* <DEDUP_REMOVED lines=13> */
.L_x_308:
[----:B------:R-:W-:Y:S05]  /*1ca80*/  BSYNC B1 ;  /* 0x0000000000017941 */ /* 0x000fea0003800000 */
.L_x_307:
        /* <DEDUP_REMOVED lines=13> */
.L_x_310:
[----:B------:R-:W-:Y:S05]  /*1cb60*/  BSYNC B1 ;  /* 0x0000000000017941 */ /* 0x000fea0003800000 */
.L_x_309:
        /* <DEDUP_REMOVED lines=13> */
.L_x_312:
[----:B------:R-:W-:Y:S05]  /*1cc40*/  BSYNC B1 ;  /* 0x0000000000017941 */ /* 0x000fea0003800000 */
.L_x_311:
        /* <DEDUP_REMOVED lines=13> */
.L_x_314:
[----:B------:R-:W-:Y:S05]  /*1cd20*/  BSYNC B1 ;  /* 0x0000000000017941 */ /* 0x000fea0003800000 */
.L_x_313:
        /* <DEDUP_REMOVED lines=13> */
.L_x_316:
[----:B------:R-:W-:Y:S05]  /*1ce00*/  BSYNC B1 ;  /* 0x0000000000017941 */ /* 0x000fea0003800000 */
.L_x_315:
        /* <DEDUP_REMOVED lines=13> */
.L_x_318:
[----:B------:R-:W-:Y:S05]  /*1cee0*/  BSYNC B1 ;  /* 0x0000000000017941 */ /* 0x000fea0003800000 */
.L_x_317:
        /* <DEDUP_REMOVED lines=13> */
.L_x_320:
[----:B------:R-:W-:Y:S05]  /*1cfc0*/  BSYNC B1 ;  /* 0x0000000000017941 */ /* 0x000fea0003800000 */
.L_x_319:
        /* <DEDUP_REMOVED lines=13> */
.L_x_322:
[----:B------:R-:W-:Y:S05]  /*1d0a0*/  BSYNC B1 ;  /* 0x0000000000017941 */ /* 0x000fea0003800000 */
.L_x_321:
        /* <DEDUP_REMOVED lines=13> */
.L_x_324:
[----:B------:R-:W-:Y:S05]  /*1d180*/  BSYNC B1 ;  /* 0x0000000000017941 */ /* 0x000fea0003800000 */
.L_x_323:
        /* <DEDUP_REMOVED lines=13> */
.L_x_326:
[----:B------:R-:W-:Y:S05]  /*1d260*/  BSYNC B1 ;  /* 0x0000000000017941 */ /* 0x000fea0003800000 */
.L_x_325:
        /* <DEDUP_REMOVED lines=13> */
.L_x_328:
[----:B------:R-:W-:Y:S05]  /*1d340*/  BSYNC B1 ;  /* 0x0000000000017941 */ /* 0x000fea0003800000 */
.L_x_327:
        /* <DEDUP_REMOVED lines=13> */
.L_x_330:
[----:B------:R-:W-:Y:S05]  /*1d420*/  BSYNC B1 ;  /* 0x0000000000017941 */ /* 0x000fea0003800000 */
.L_x_329:
        /* <DEDUP_REMOVED lines=13> */
.L_x_332:
[----:B------:R-:W-:Y:S05]  /*1d500*/  BSYNC B1 ;  /* 0x0000000000017941 */ /* 0x000fea0003800000 */
.L_x_331:
        /* <DEDUP_REMOVED lines=13> */
.L_x_334:
[----:B------:R-:W-:Y:S05]  /*1d5e0*/  BSYNC B1 ;  /* 0x0000000000017941 */ /* 0x000fea0003800000 */
.L_x_333:
        /* <DEDUP_REMOVED lines=13> */
.L_x_336:
[----:B------:R-:W-:Y:S05]  /*1d6c0*/  BSYNC B1 ;  /* 0x0000000000017941 */ /* 0x000fea0003800000 */
.L_x_335:
        /* <DEDUP_REMOVED lines=13> */
.L_x_338:
[----:B------:R-:W-:Y:S05]  /*1d7a0*/  BSYNC B1 ;  /* 0x0000000000017941 */ /* 0x000fea0003800000 */
.L_x_337:
        /* <DEDUP_REMOVED lines=13> */
.L_x_340:
[----:B------:R-:W-:Y:S05]  /*1d880*/  BSYNC B1 ;  /* 0x0000000000017941 */ /* 0x000fea0003800000 */
.L_x_339:
        /* <DEDUP_REMOVED lines=13> */
.L_x_342:
[----:B------:R-:W-:Y:S05]  /*1d960*/  BSYNC B1 ;  /* 0x0000000000017941 */ /* 0x000fea0003800000 */
.L_x_341:
        /* <DEDUP_REMOVED lines=13> */
.L_x_344:
[----:B------:R-:W-:Y:S05]  /*1da40*/  BSYNC B1 ;  /* 0x0000000000017941 */ /* 0x000fea0003800000 */
.L_x_343:
        /* <DEDUP_REMOVED lines=13> */
.L_x_346:
[----:B------:R-:W-:Y:S05]  /*1db20*/  BSYNC B1 ;  /* 0x0000000000017941 */ /* 0x000fea0003800000 */
.L_x_345:
        /* <DEDUP_REMOVED lines=13> */
.L_x_348:
[----:B------:R-:W-:Y:S05]  /*1dc00*/  BSYNC B1 ;  /* 0x0000000000017941 */ /* 0x000fea0003800000 */
.L_x_347:
        /* <DEDUP_REMOVED lines=13> */
.L_x_350:
[----:B------:R-:W-:Y:S05]  /*1dce0*/  BSYNC B1 ;  /* 0x0000000000017941 */ /* 0x000fea0003800000 */
.L_x_349:
        /* <DEDUP_REMOVED lines=13> */
.L_x_352:
[----:B------:R-:W-:Y:S05]  /*1ddc0*/  BSYNC B1 ;  /* 0x0000000000017941 */ /* 0x000fea0003800000 */
.L_x_351:
        /* <DEDUP_REMOVED lines=13> */
.L_x_354:
[----:B------:R-:W-:Y:S05]  /*1dea0*/  BSYNC B1 ;  /* 0x0000000000017941 */ /* 0x000fea0003800000 */
.L_x_353:
        /* <DEDUP_REMOVED lines=13> */
.L_x_356:
[----:B------:R-:W-:Y:S05]  /*1df80*/  BSYNC B1 ;  /* 0x0000000000017941 */ /* 0x000fea0003800000 */
.L_x_355:
        /* <DEDUP_REMOVED lines=13> */
.L_x_358:
[----:B------:R-:W-:Y:S05]  /*1e060*/  BSYNC B1 ;  /* 0x0000000000017941 */ /* 0x000fea0003800000 */
.L_x_357:
        /* <DEDUP_REMOVED lines=13> */
.L_x_360:
[----:B------:R-:W-:Y:S05]  /*1e140*/  BSYNC B1 ;  /* 0x0000000000017941 */ /* 0x000fea0003800000 */
.L_x_359:
        /* <DEDUP_REMOVED lines=13> */
.L_x_362:
[----:B------:R-:W-:Y:S05]  /*1e220*/  BSYNC B1 ;  /* 0x0000000000017941 */ /* 0x000fea0003800000 */
.L_x_361:
        /* <DEDUP_REMOVED lines=13> */
.L_x_364:
[----:B------:R-:W-:Y:S05]  /*1e300*/  BSYNC B1 ;  /* 0x0000000000017941 */ /* 0x000fea0003800000 */
.L_x_363:
        /* <DEDUP_REMOVED lines=13> */
.L_x_366:
[----:B------:R-:W-:Y:S05]  /*1e3e0*/  BSYNC B1 ;  /* 0x0000000000017941 */ /* 0x000fea0003800000 */
.L_x_365:
        /* <DEDUP_REMOVED lines=13> */
.L_x_368:
[----:B------:R-:W-:Y:S05]  /*1e4c0*/  BSYNC B1 ;  /* 0x0000000000017941 */ /* 0x000fea0003800000 */
.L_x_367:
        /* <DEDUP_REMOVED lines=13> */
.L_x_370:
[----:B------:R-:W-:Y:S05]  /*1e5a0*/  BSYNC B1 ;  /* 0x0000000000017941 */ /* 0x000fea0003800000 */
.L_x_369:
        /* <DEDUP_REMOVED lines=13> */
.L_x_372:
[----:B------:R-:W-:Y:S05]  /*1e680*/  BSYNC B1 ;  /* 0x0000000000017941 */ /* 0x000fea0003800000 */
.L_x_371:
        /* <DEDUP_REMOVED lines=13> */
.L_x_374:
[----:B------:R-:W-:Y:S05]  /*1e760*/  BSYNC B1 ;  /* 0x0000000000017941 */ /* 0x000fea0003800000 */
.L_x_373:
        /* <DEDUP_REMOVED lines=13> */
.L_x_376:
[----:B------:R-:W-:Y:S05]  /*1e840*/  BSYNC B1 ;  /* 0x0000000000017941 */ /* 0x000fea0003800000 */
.L_x_375:
        /* <DEDUP_REMOVED lines=13> */
.L_x_378:
[----:B------:R-:W-:Y:S05]  /*1e920*/  BSYNC B1 ;  /* 0x0000000000017941 */ /* 0x000fea0003800000 */
.L_x_377:
        /* <DEDUP_REMOVED lines=13> */
.L_x_380:
[----:B------:R-:W-:Y:S05]  /*1ea00*/  BSYNC B1 ;  /* 0x0000000000017941 */ /* 0x000fea0003800000 */
.L_x_379:
        /* <DEDUP_REMOVED lines=13> */
.L_x_382:
[----:B------:R-:W-:Y:S05]  /*1eae0*/  BSYNC B1 ;  /* 0x0000000000017941 */ /* 0x000fea0003800000 */
.L_x_381:
        /* <DEDUP_REMOVED lines=13> */
.L_x_384:
[----:B------:R-:W-:Y:S05]  /*1ebc0*/  BSYNC B1 ;  /* 0x0000000000017941 */ /* 0x000fea0003800000 */
.L_x_383:
        /* <DEDUP_REMOVED lines=13> */
.L_x_386:
[----:B------:R-:W-:Y:S05]  /*1eca0*/  BSYNC B1 ;  /* 0x0000000000017941 */ /* 0x000fea0003800000 */
.L_x_385:
        /* <DEDUP_REMOVED lines=13> */
.L_x_388:
[----:B------:R-:W-:Y:S05]  /*1ed80*/  BSYNC B1 ;  /* 0x0000000000017941 */ /* 0x000fea0003800000 */
.L_x_387:
        /* <DEDUP_REMOVED lines=13> */
.L_x_390:
[----:B------:R-:W-:Y:S05]  /*1ee60*/  BSYNC B1 ;  /* 0x0000000000017941 */ /* 0x000fea0003800000 */
.L_x_389:
        /* <DEDUP_REMOVED lines=13> */
.L_x_392:
[----:B------:R-:W-:Y:S05]  /*1ef40*/  BSYNC B1 ;  /* 0x0000000000017941 */ /* 0x000fea0003800000 */
.L_x_391:
        /* <DEDUP_REMOVED lines=13> */
.L_x_394:
[----:B------:R-:W-:Y:S05]  /*1f020*/  BSYNC B1 ;  /* 0x0000000000017941 */ /* 0x000fea0003800000 */
.L_x_393:
        /* <DEDUP_REMOVED lines=13> */
.L_x_396:
[----:B------:R-:W-:Y:S05]  /*1f100*/  BSYNC B1 ;  /* 0x0000000000017941 */ /* 0x000fea0003800000 */
.L_x_395:
        /* <DEDUP_REMOVED lines=13> */
.L_x_398:
[----:B------:R-:W-:Y:S05]  /*1f1e0*/  BSYNC B1 ;  /* 0x0000000000017941 */ /* 0x000fea0003800000 */
.L_x_397:
        /* <DEDUP_REMOVED lines=13> */
.L_x_400:
[----:B------:R-:W-:Y:S05]  /*1f2c0*/  BSYNC B1 ;  /* 0x0000000000017941 */ /* 0x000fea0003800000 */
.L_x_399:
        /* <DEDUP_REMOVED lines=13> */
.L_x_402:
[----:B------:R-:W-:Y:S05]  /*1f3a0*/  BSYNC B1 ;  /* 0x0000000000017941 */ /* 0x000fea0003800000 */
.L_x_401:
        /* <DEDUP_REMOVED lines=13> */
.L_x_404:
[----:B------:R-:W-:Y:S05]  /*1f480*/  BSYNC B1 ;  /* 0x0000000000017941 */ /* 0x000fea0003800000 */
.L_x_403:
        /* <DEDUP_REMOVED lines=13> */
.L_x_406:
[----:B------:R-:W-:Y:S05]  /*1f560*/  BSYNC B1 ;  /* 0x0000000000017941 */ /* 0x000fea0003800000 */
.L_x_405:
        /* <DEDUP_REMOVED lines=13> */
.L_x_408:
[----:B------:R-:W-:Y:S05]  /*1f640*/  BSYNC B1 ;  /* 0x0000000000017941 */ /* 0x000fea0003800000 */
.L_x_407:
        /* <DEDUP_REMOVED lines=13> */
.L_x_410:
[----:B------:R-:W-:Y:S05]  /*1f720*/  BSYNC B1 ;  /* 0x0000000000017941 */ /* 0x000fea0003800000 */
.L_x_409:
        /* <DEDUP_REMOVED lines=13> */
.L_x_412:
[----:B------:R-:W-:Y:S05]  /*1f800*/  BSYNC B1 ;  /* 0x0000000000017941 */ /* 0x000fea0003800000 */
.L_x_411:
        /* <DEDUP_REMOVED lines=13> */
.L_x_414:
[----:B------:R-:W-:Y:S05]  /*1f8e0*/  BSYNC B1 ;  /* 0x0000000000017941 */ /* 0x000fea0003800000 */
.L_x_413:
        /* <DEDUP_REMOVED lines=13> */
.L_x_416:
[----:B------:R-:W-:Y:S05]  /*1f9c0*/  BSYNC B1 ;  /* 0x0000000000017941 */ /* 0x000fea0003800000 */
.L_x_415:
        /* <DEDUP_REMOVED lines=13> */
.L_x_418:
[----:B------:R-:W-:Y:S05]  /*1faa0*/  BSYNC B1 ;  /* 0x0000000000017941 */ /* 0x000fea0003800000 */
.L_x_417:
        /* <DEDUP_REMOVED lines=13> */
.L_x_420:
[----:B------:R-:W-:Y:S05]  /*1fb80*/  BSYNC B1 ;  /* 0x0000000000017941 */ /* 0x000fea0003800000 */
.L_x_419:
        /* <DEDUP_REMOVED lines=13> */
.L_x_422:
[----:B------:R-:W-:Y:S05]  /*1fc60*/  BSYNC B1 ;  /* 0x0000000000017941 */ /* 0x000fea0003800000 */
.L_x_421:
        /* <DEDUP_REMOVED lines=13> */
.L_x_424:
[----:B------:R-:W-:Y:S05]  /*1fd40*/  BSYNC B1 ;  /* 0x0000000000017941 */ /* 0x000fea0003800000 */
.L_x_423:
        /* <DEDUP_REMOVED lines=13> */
.L_x_426:
[----:B------:R-:W-:Y:S05]  /*1fe20*/  BSYNC B1 ;  /* 0x0000000000017941 */ /* 0x000fea0003800000 */
.L_x_425:
        /* <DEDUP_REMOVED lines=13> */
.L_x_428:
[----:B------:R-:W-:Y:S05]  /*1ff00*/  BSYNC B1 ;  /* 0x0000000000017941 */ /* 0x000fea0003800000 */
.L_x_427:
        /* <DEDUP_REMOVED lines=13> */
.L_x_430:
[----:B------:R-:W-:Y:S05]  /*1ffe0*/  BSYNC B1 ;  /* 0x0000000000017941 */ /* 0x000fea0003800000 */
.L_x_429:
        /* <DEDUP_REMOVED lines=13> */
.L_x_432:
[----:B------:R-:W-:Y:S05]  /*200c0*/  BSYNC B1 ;  /* 0x0000000000017941 */ /* 0x000fea0003800000 */
.L_x_431:
        /* <DEDUP_REMOVED lines=13> */
.L_x_434:
[----:B------:R-:W-:Y:S05]  /*201a0*/  BSYNC B1 ;  /* 0x0000000000017941 */ /* 0x000fea0003800000 */
.L_x_433:
        /* <DEDUP_REMOVED lines=13> */
.L_x_436:
[----:B------:R-:W-:Y:S05]  /*20280*/  BSYNC B1 ;  /* 0x0000000000017941 */ /* 0x000fea0003800000 */
.L_x_435:
        /* <DEDUP_REMOVED lines=13> */
.L_x_438:
[----:B------:R-:W-:Y:S05]  /*20360*/  BSYNC B1 ;  /* 0x0000000000017941 */ /* 0x000fea0003800000 */
.L_x_437:
        /* <DEDUP_REMOVED lines=13> */
.L_x_440:
[----:B------:R-:W-:Y:S05]  /*20440*/  BSYNC B1 ;  /* 0x0000000000017941 */ /* 0x000fea0003800000 */
.L_x_439:
        /* <DEDUP_REMOVED lines=13> */
.L_x_442:
[----:B------:R-:W-:Y:S05]  /*20520*/  BSYNC B1 ;  /* 0x0000000000017941 */ /* 0x000fea0003800000 */
.L_x_441:
        /* <DEDUP_REMOVED lines=13> */
.L_x_444:
[----:B------:R-:W-:Y:S05]  /*20600*/  BSYNC B1 ;  /* 0x0000000000017941 */ /* 0x000fea0003800000 */
.L_x_443:
        /* <DEDUP_REMOVED lines=13> */
.L_x_446:
[----:B------:R-:W-:Y:S05]  /*206e0*/  BSYNC B1 ;  /* 0x0000000000017941 */ /* 0x000fea0003800000 */
.L_x_445:
        /* <DEDUP_REMOVED lines=13> */
.L_x_448:
[----:B------:R-:W-:Y:S05]  /*207c0*/  BSYNC B1 ;  /* 0x0000000000017941 */ /* 0x000fea0003800000 */
.L_x_447:
        /* <DEDUP_REMOVED lines=13> */
.L_x_450:
[----:B------:R-:W-:Y:S05]  /*208a0*/  BSYNC B1 ;  /* 0x0000000000017941 */ /* 0x000fea0003800000 */
.L_x_449:
        /* <DEDUP_REMOVED lines=13> */
.L_x_452:
[----:B------:R-:W-:Y:S05]  /*20980*/  BSYNC B1 ;  /* 0x0000000000017941 */ /* 0x000fea0003800000 */
.L_x_451:
        /* <DEDUP_REMOVED lines=13> */
.L_x_454:
[----:B------:R-:W-:Y:S05]  /*20a60*/  BSYNC B1 ;  /* 0x0000000000017941 */ /* 0x000fea0003800000 */
.L_x_453:
        /* <DEDUP_REMOVED lines=13> */
.L_x_456:
[----:B------:R-:W-:Y:S05]  /*20b40*/  BSYNC B1 ;  /* 0x0000000000017941 */ /* 0x000fea0003800000 */
.L_x_455:
        /* <DEDUP_REMOVED lines=13> */
.L_x_458:
[----:B------:R-:W-:Y:S05]  /*20c20*/  BSYNC B1 ;  /* 0x0000000000017941 */ /* 0x000fea0003800000 */
.L_x_457:
        /* <DEDUP_REMOVED lines=13> */
.L_x_460:
[----:B------:R-:W-:Y:S05]  /*20d00*/  BSYNC B1 ;  /* 0x0000000000017941 */ /* 0x000fea0003800000 */
.L_x_459:
        /* <DEDUP_REMOVED lines=13> */
.L_x_462:
[----:B------:R-:W-:Y:S05]  /*20de0*/  BSYNC B1 ;  /* 0x0000000000017941 */ /* 0x000fea0003800000 */
.L_x_461:
        /* <DEDUP_REMOVED lines=13> */
.L_x_464:
[----:B------:R-:W-:Y:S05]  /*20ec0*/  BSYNC B1 ;  /* 0x0000000000017941 */ /* 0x000fea0003800000 */
.L_x_463:
        /* <DEDUP_REMOVED lines=13> */
.L_x_466:
[----:B------:R-:W-:Y:S05]  /*20fa0*/  BSYNC B1 ;  /* 0x0000000000017941 */ /* 0x000fea0003800000 */
.L_x_465:
        /* <DEDUP_REMOVED lines=13> */
.L_x_468:
[----:B------:R-:W-:Y:S05]  /*21080*/  BSYNC B1 ;  /* 0x0000000000017941 */ /* 0x000fea0003800000 */
.L_x_467:
        /* <DEDUP_REMOVED lines=13> */
.L_x_470:
[----:B------:R-:W-:Y:S05]  /*21160*/  BSYNC B1 ;  /* 0x0000000000017941 */ /* 0x000fea0003800000 */
.L_x_469:
        /* <DEDUP_REMOVED lines=13> */
.L_x_472:
[----:B------:R-:W-:Y:S05]  /*21240*/  BSYNC B1 ;  /* 0x0000000000017941 */ /* 0x000fea0003800000 */
.L_x_471:
        /* <DEDUP_REMOVED lines=13> */
.L_x_474:
[----:B------:R-:W-:Y:S05]  /*21320*/  BSYNC B1 ;  /* 0x0000000000017941 */ /* 0x000fea0003800000 */
.L_x_473:
        /* <DEDUP_REMOVED lines=13> */
.L_x_476:
[----:B------:R-:W-:Y:S05]  /*21400*/  BSYNC B1 ;  /* 0x0000000000017941 */ /* 0x000fea0003800000 */
.L_x_475:
        /* <DEDUP_REMOVED lines=13> */
.L_x_478:
[----:B------:R-:W-:Y:S05]  /*214e0*/  BSYNC B1 ;  /* 0x0000000000017941 */ /* 0x000fea0003800000 */
.L_x_477:
        /* <DEDUP_REMOVED lines=13> */
.L_x_480:
[----:B------:R-:W-:Y:S05]  /*215c0*/  BSYNC B1 ;  /* 0x0000000000017941 */ /* 0x000fea0003800000 */
.L_x_479:
        /* <DEDUP_REMOVED lines=13> */
.L_x_482:
[----:B------:R-:W-:Y:S05]  /*216a0*/  BSYNC B1 ;  /* 0x0000000000017941 */ /* 0x000fea0003800000 */
.L_x_481:
        /* <DEDUP_REMOVED lines=13> */
.L_x_484:
[----:B------:R-:W-:Y:S05]  /*21780*/  BSYNC B1 ;  /* 0x0000000000017941 */ /* 0x000fea0003800000 */
.L_x_483:
        /* <DEDUP_REMOVED lines=13> */
.L_x_486:
[----:B------:R-:W-:Y:S05]  /*21860*/  BSYNC B1 ;  /* 0x0000000000017941 */ /* 0x000fea0003800000 */
.L_x_485:
        /* <DEDUP_REMOVED lines=13> */
.L_x_488:
[----:B------:R-:W-:Y:S05]  /*21940*/  BSYNC B1 ;  /* 0x0000000000017941 */ /* 0x000fea0003800000 */
.L_x_487:
        /* <DEDUP_REMOVED lines=13> */
.L_x_490:
[----:B------:R-:W-:Y:S05]  /*21a20*/  BSYNC B1 ;  /* 0x0000000000017941 */ /* 0x000fea0003800000 */
.L_x_489:
        /* <DEDUP_REMOVED lines=13> */
.L_x_492:
[----:B------:R-:W-:Y:S05]  /*21b00*/  BSYNC B1 ;  /* 0x0000000000017941 */ /* 0x000fea0003800000 */
.L_x_491:
        /* <DEDUP_REMOVED lines=13> */
.L_x_494:
[----:B------:R-:W-:Y:S05]  /*21be0*/  BSYNC B1 ;  /* 0x0000000000017941 */ /* 0x000fea0003800000 */
.L_x_493:
        /* <DEDUP_REMOVED lines=13> */
.L_x_496:
[----:B------:R-:W-:Y:S05]  /*21cc0*/  BSYNC B1 ;  /* 0x0000000000017941 */ /* 0x000fea0003800000 */
.L_x_495:
        /* <DEDUP_REMOVED lines=13> */
.L_x_498:
[----:B------:R-:W-:Y:S05]  /*21da0*/  BSYNC B1 ;  /* 0x0000000000017941 */ /* 0x000fea0003800000 */
.L_x_497:
        /* <DEDUP_REMOVED lines=13> */
.L_x_500:
[----:B------:R-:W-:Y:S05]  /*21e80*/  BSYNC B1 ;  /* 0x0000000000017941 */ /* 0x000fea0003800000 */
.L_x_499:
        /* <DEDUP_REMOVED lines=13> */
.L_x_502:
[----:B------:R-:W-:Y:S05]  /*21f60*/  BSYNC B1 ;  /* 0x0000000000017941 */ /* 0x000fea0003800000 */
.L_x_501:
        /* <DEDUP_REMOVED lines=13> */
.L_x_504:
[----:B------:R-:W-:Y:S05]  /*22040*/  BSYNC B1 ;  /* 0x0000000000017941 */ /* 0x000fea0003800000 */
.L_x_503:
        /* <DEDUP_REMOVED lines=13> */
.L_x_506:
[----:B------:R-:W-:Y:S05]  /*22120*/  BSYNC B1 ;  /* 0x0000000000017941 */ /* 0x000fea0003800000 */
.L_x_505:
        /* <DEDUP_REMOVED lines=13> */
.L_x_508:
[----:B------:R-:W-:Y:S05]  /*22200*/  BSYNC B1 ;  /* 0x0000000000017941 */ /* 0x000fea0003800000 */
.L_x_507:
        /* <DEDUP_REMOVED lines=13> */
.L_x_510:
[----:B------:R-:W-:Y:S05]  /*222e0*/  BSYNC B1 ;  /* 0x0000000000017941 */ /* 0x000fea0003800000 */
.L_x_509:
        /* <DEDUP_REMOVED lines=13> */
.L_x_512:
[----:B------:R-:W-:Y:S05]  /*223c0*/  BSYNC B1 ;  /* 0x0000000000017941 */ /* 0x000fea0003800000 */
.L_x_511:
        /* <DEDUP_REMOVED lines=13> */
.L_x_514:
[----:B------:R-:W-:Y:S05]  /*224a0*/  BSYNC B1 ;  /* 0x0000000000017941 */ /* 0x000fea0003800000 */
.L_x_513:
        /* <DEDUP_REMOVED lines=13> */
.L_x_516:
[----:B------:R-:W-:Y:S05]  /*22580*/  BSYNC B1 ;  /* 0x0000000000017941 */ /* 0x000fea0003800000 */
.L_x_515:
        /* <DEDUP_REMOVED lines=13> */
.L_x_518:
[----:B------:R-:W-:Y:S05]  /*22660*/  BSYNC B1 ;  /* 0x0000000000017941 */ /* 0x000fea0003800000 */
.L_x_517:
        /* <DEDUP_REMOVED lines=13> */
.L_x_520:
[----:B------:R-:W-:Y:S05]  /*22740*/  BSYNC B1 ;  /* 0x0000000000017941 */ /* 0x000fea0003800000 */
.L_x_519:
        /* <DEDUP_REMOVED lines=13> */
.L_x_522:
[----:B------:R-:W-:Y:S05]  /*22820*/  BSYNC B1 ;  /* 0x0000000000017941 */ /* 0x000fea0003800000 */
.L_x_521:
        /* <DEDUP_REMOVED lines=13> */
.L_x_524:
[----:B------:R-:W-:Y:S05]  /*22900*/  BSYNC B1 ;  /* 0x0000000000017941 */ /* 0x000fea0003800000 */
.L_x_523:
        /* <DEDUP_REMOVED lines=13> */
.L_x_526:
[----:B------:R-:W-:Y:S05]  /*229e0*/  BSYNC B1 ;  /* 0x0000000000017941 */ /* 0x000fea0003800000 */
.L_x_525:
        /* <DEDUP_REMOVED lines=13> */
.L_x_528:
[----:B------:R-:W-:Y:S05]  /*22ac0*/  BSYNC B1 ;  /* 0x0000000000017941 */ /* 0x000fea0003800000 */
.L_x_527:
        /* <DEDUP_REMOVED lines=13> */
.L_x_530:
[----:B------:R-:W-:Y:S05]  /*22ba0*/  BSYNC B1 ;  /* 0x0000000000017941 */ /* 0x000fea0003800000 */
.L_x_529:
        /* <DEDUP_REMOVED lines=13> */
.L_x_532:
[----:B------:R-:W-:Y:S05]  /*22c80*/  BSYNC B1 ;  /* 0x0000000000017941 */ /* 0x000fea0003800000 */
.L_x_531:
        /* <DEDUP_REMOVED lines=13> */
.L_x_534:
[----:B------:R-:W-:Y:S05]  /*22d60*/  BSYNC B1 ;  /* 0x0000000000017941 */ /* 0x000fea0003800000 */
.L_x_533:
        /* <DEDUP_REMOVED lines=13> */
.L_x_536:
[----:B------:R-:W-:Y:S05]  /*22e40*/  BSYNC B1 ;  /* 0x0000000000017941 */ /* 0x000fea0003800000 */
.L_x_535:
        /* <DEDUP_REMOVED lines=13> */
.L_x_538:
[----:B------:R-:W-:Y:S05]  /*22f20*/  BSYNC B1 ;  /* 0x0000000000017941 */ /* 0x000fea0003800000 */
.L_x_537:
        /* <DEDUP_REMOVED lines=13> */
.L_x_540:
[----:B------:R-:W-:Y:S05]  /*23000*/  BSYNC B1 ;  /* 0x0000000000017941 */ /* 0x000fea0003800000 */
.L_x_539:
        /* <DEDUP_REMOVED lines=13> */
.L_x_542:
[----:B------:R-:W-:Y:S05]  /*230e0*/  BSYNC B1 ;  /* 0x0000000000017941 */ /* 0x000fea0003800000 */
.L_x_541:
        /* <DEDUP_REMOVED lines=13> */
.L_x_544:
[----:B------:R-:W-:Y:S05]  /*231c0*/  BSYNC B1 ;  /* 0x0000000000017941 */ /* 0x000fea0003800000 */
.L_x_543:
[----:B--234-:R-:W2:Y:S01]  /*231d0*/  LDL.LU R3, [R1+0x444] ;  /* 0x0004440001037983 */ /* 0x01cea20000300800 */
[----:B-----5:R-:W-:Y:S01]  /*231e0*/  LOP3.LUT R6, R6, 0xff, RZ, 0xc0, !PT ;  /* 0x000000ff06067812 */ /* 0x020fe200078ec0ff */
[----:B------:R-:W-:Y:S01]  /*231f0*/  BSSY B1, `(.L_x_545) ;  /* 0x000000b000017945 */ /* 0x000fe20003800000 */
[----:B------:R-:W-:Y:S02]  /*23200*/  ISETP.LT.OR P2, PT, R0, 0xf9, !P1 ;  /* 0x000000f90000780c */ /* 0x000fe40004f41670 */
[----:B------:R-:W-:Y:S02]  /*23210*/  F2FP.F16.E4M3.UNPACK_B R6, R6 ;  /* 0x00000006ff06723e */ /* 0x000fe400020006ff */
[----:B------:R-:W-:-:S03]  /*23220*/  PRMT R2, RZ, 0x7610, R2 ;  /* 0x00007610ff027816 */ /* 0x000fc60000000002 */
[----:B------:R-:W-:-:S05]  /*23230*/  HADD2.F32 R6, -RZ, R6.H0_H0 ;  /* 0x20000006ff067230 */ /* 0x000fca0000004100 */
[----:B------:R-:W-:-:S04]  /*23240*/  FMUL R6, R6, UR21 ;  /* 0x0000001506067c20 */ /* 0x000fc80008400000 */
[----:B--2---:R-:W-:-:S05]  /*23250*/  FFMA R6, R3, UR20, R6 ;  /* 0x0000001403067c23 */ /* 0x004fca0008000006 */
[----:B------:R-:W-:-:S05]  /*23260*/  F2FP.SATFINITE.E4M3.F32.PACK_AB_MERGE_C R3, RZ, R6, RZ ;  /* 0x00000006ff03723e */ /* 0x000fca00048070ff */
[----:B------:R2:W-:Y:S01]  /*23270*/  @!P0 STG.E.U8 desc[UR14][R30.64+0xf9], R3 ;  /* 0x0000f9031e008986 */ /* 0x0005e2000c10110e */
[----:B------:R-:W-:Y:S05]  /*23280*/  @P2 BRA `(.L_x_546) ;  /* 0x0000000000042947 */ /* 0x000fea0003800000 */
[----:B------:R3:W5:Y:S02]  /*23290*/  LDG.E.U8 R2, desc[UR14][R4.64+0xf8] ;  /* 0x0000f80e04027981 */ /* 0x000764000c1e1100 */
.L_x_546:
[----:B------:R-:W-:Y:S05]  /*232a0*/  BSYNC B1 ;  /* 0x0000000000017941 */ /* 0x000fea0003800000 */
.L_x_545:
[----:B--2---:R-:W2:Y:S01]  /*232b0*/  LDL.LU R3, [R1+0x448] ;  /* 0x0004480001037983 */ /* 0x004ea20000300800 */
        /* <DEDUP_REMOVED lines=12> */
.L_x_548:
[----:B------:R-:W-:Y:S05]  /*23380*/  BSYNC B1 ;  /* 0x0000000000017941 */ /* 0x000fea0003800000 */
.L_x_547:
[----:B------:R-:W-:Y:S05]  /*23390*/  @P1 BRA `(.L_x_549) ;  /* 0x0000004800841947 */ /* 0x000fea0003800000 */
[----:B------:R-:W2:Y:S01]  /*233a0*/  LDL.LU R2, [R1+0x44c] ;  /* 0x00044c0001027983 */ /* 0x000ea20000300800 */
[----:B-----5:R-:W-:-:S04]  /*233b0*/  LOP3.LUT R0, R0, 0xff, RZ, 0xc0, !PT ;  /* 0x000000ff00007812 */ /* 0x020fc800078ec0ff */
[----:B------:R-:W-:-:S05]  /*233c0*/  F2FP.F16.E4M3.UNPACK_B R0, R0 ;  /* 0x00000000ff00723e */ /* 0x000fca00020006ff */
[----:B------:R-:W-:-:S05]  /*233d0*/  HADD2.F32 R0, -RZ, R0.H0_H0 ;  /* 0x20000000ff007230 */ /* 0x000fca0000004100 */
[----:B------:R-:W-:-:S04]  /*233e0*/  FMUL R0, R0, UR21 ;  /* 0x0000001500007c20 */ /* 0x000fc80008400000 */
[----:B--2---:R-:W-:-:S05]  /*233f0*/  FFMA R0, R2, UR20, R0 ;  /* 0x0000001402007c23 */ /* 0x004fca0008000000 */
[----:B------:R-:W-:-:S05]  /*23400*/  F2FP.SATFINITE.E4M3.F32.PACK_AB_MERGE_C R3, RZ, R0, RZ ;  /* 0x00000000ff03723e */ /* 0x000fca00048070ff */
[----:B------:R2:W-:Y:S01]  /*23410*/  STG.E.U8 desc[UR14][R28.64+0xf9], R3 ;  /* 0x0000f9031c007986 */ /* 0x0005e2000c10110e */
[----:B------:R-:W-:Y:S05]  /*23420*/  BRA `(.L_x_549) ;  /* 0x0000004800607947 */ /* 0x000fea0003800000 */
.L_x_36:
[----:B------:R-:W-:Y:S01]  /*23430*/  ISETP.GE.AND P3, PT, R34, 0x1, PT ;  /* 0x000000012200780c */ /* 0x000fe20003f66270 */
[----:B-----5:R-:W-:Y:S01]  /*23440*/  FMUL R2, R2, UR20 ;  /* 0x0000001402027c20 */ /* 0x020fe20008400000 */
[----:B------:R-:W2:Y:S02]  /*23450*/  LDL.LU R40, [R1+0x200] ;  /* 0x0002000001287983 */ /* 0x000ea40000300800 */
[----:B------:R-:W-:Y:S02]  /*23460*/  ISETP.LT.OR P0, PT, R0, 0x1, !P3 ;  /* 0x000000010000780c */ /* 0x000fe40005f01670 */
[----:B------:R-:W-:Y:S01]  /*23470*/  F2FP.SATFINITE.E4M3.F32.PACK_AB_MERGE_C R2, RZ, R2, RZ ;  /* 0x00000002ff02723e */ /* 0x000fe200048070ff */
[----:B------:R-:W-:Y:S01]  /*23480*/  FMUL R3, R3, UR20 ;  /* 0x0000001403037c20 */ /* 0x000fe20008400000 */
[----:B------:R-:W-:Y:S01]  /*23490*/  ISETP.GE.AND P2, PT, R34, 0x9, PT ;  /* 0x000000092200780c */ /* 0x000fe20003f46270 */
[----:B------:R-:W-:Y:S01]  /*234a0*/  FMUL R4, R4, UR20 ;  /* 0x0000001404047c20 */ /* 0x000fe20008400000 */
[----:B------:R-:W-:Y:S01]  /*234b0*/  FMUL R5, R5, UR20 ;  /* 0x0000001405057c20 */ /* 0x000fe20008400000 */
[----:B------:R-:W-:Y:S01]  /*234c0*/  ISETP.LT.OR P1, PT, R0, 0x9, !P3 ;  /* 0x000000090000780c */ /* 0x000fe20005f21670 */
[----:B------:R-:W-:Y:S01]  /*234d0*/  FMUL R6, R6, UR20 ;  /* 0x0000001406067c20 */ /* 0x000fe20008400000 */
[----:B------:R-:W-:Y:S01]  /*234e0*/  ISETP.LT.OR P5, PT, R0, 0xa, !P3 ;  /* 0x0000000a0000780c */ /* 0x000fe20005fa1670 */
[----:B------:R-:W-:Y:S01]  /*234f0*/  FMUL R7, R7, UR20 ;  /* 0x0000001407077c20 */ /* 0x000fe20008400000 */
[----:B------:R-:W-:Y:S01]  /*23500*/  FMUL R8, R8, UR20 ;  /* 0x0000001408087c20 */ /* 0x000fe20008400000 */
[----:B------:R-:W-:Y:S01]  /*23510*/  FMUL R9, R9, UR20 ;  /* 0x0000001409097c20 */ /* 0x000fe20008400000 */
[----:B------:R-:W-:Y:S01]  /*23520*/  @!P0 STG.E.U8 desc[UR14][R24.64], R2 ;  /* 0x0000000218008986 */ /* 0x000fe2000c10110e */
[----:B------:R-:W-:-:S02]  /*23530*/  ISETP.LT.OR P0, PT, R0, 0x2, !P3 ;  /* 0x000000020000780c */ /* 0x000fc40005f01670 */
[----:B------:R-:W-:Y:S01]  /*23540*/  F2FP.SATFINITE.E4M3.F32.PACK_AB_MERGE_C R3, RZ, R3, RZ ;  /* 0x00000003ff03723e */ /* 0x000fe200048070ff */
[----:B------:R-:W-:Y:S01]  /*23550*/  FMUL R10, R10, UR20 ;  /* 0x000000140a0a7c20 */ /* 0x000fe20008400000 */
[----:B------:R-:W-:Y:S01]  /*23560*/  F2FP.SATFINITE.E4M3.F32.PACK_AB_MERGE_C R4, RZ, R4, RZ ;  /* 0x00000004ff04723e */ /* 0x000fe200048070ff */
[----:B------:R-:W-:Y:S01]  /*23570*/  FMUL R11, R11, UR20 ;  /* 0x000000140b0b7c20 */ /* 0x000fe20008400000 */
[----:B------:R-:W-:Y:S01]  /*23580*/  FMUL R12, R12, UR20 ;  /* 0x000000140c0c7c20 */ /* 0x000fe20008400000 */
[----:B------:R-:W-:Y:S01]  /*23590*/  FMUL R13, R13, UR20 ;  /* 0x000000140d0d7c20 */ /* 0x000fe20008400000 */
[----:B------:R-:W-:Y:S01]  /*235a0*/  FMUL R14, R14, UR20 ;  /* 0x000000140e0e7c20 */ /* 0x000fe20008400000 */
[----:B------:R-:W-:Y:S01]  /*235b0*/  FMUL R15, R15, UR20 ;  /* 0x000000140f0f7c20 */ /* 0x000fe20008400000 */
[----:B------:R-:W-:Y:S01]  /*235c0*/  FMUL R16, R16, UR20 ;  /* 0x0000001410107c20 */ /* 0x000fe20008400000 */
[----:B------:R-:W-:Y:S01]  /*235d0*/  FMUL R17, R17, UR20 ;  /* 0x0000001411117c20 */ /* 0x000fe20008400000 */
[----:B------:R-:W-:Y:S01]  /*235e0*/  FMUL R18, R18, UR20 ;  /* 0x0000001412127c20 */ /* 0x000fe20008400000 */
[----:B------:R0:W-:Y:S01]  /*235f0*/  @!P0 STG.E.U8 desc[UR14][R24.64+0x1], R3 ;  /* 0x0000010318008986 */ /* 0x0001e2000c10110e */
[----:B------:R-:W-:-:S02]  /*23600*/  ISETP.LT.OR P0, PT, R0, 0x1, !P2 ;  /* 0x000000010000780c */ /* 0x000fc40005701670 */
[----:B------:R-:W-:Y:S01]  /*23610*/  F2FP.SATFINITE.E4M3.F32.PACK_AB_MERGE_C R5, RZ, R5, RZ ;  /* 0x00000005ff05723e */ /* 0x000fe200048070ff */
[----:B------:R-:W-:Y:S01]  /*23620*/  FMUL R19, R19, UR20 ;  /* 0x0000001413137c20 */ /* 0x000fe20008400000 */
[----:B------:R-:W-:Y:S01]  /*23630*/  FMUL R20, R20, UR20 ;  /* 0x0000001414147c20 */ /* 0x000fe20008400000 */
[----:B------:R-:W-:Y:S01]  /*23640*/  FMUL R21, R21, UR20 ;  /* 0x0000001415157c20 */ /* 0x000fe20008400000 */
[----:B------:R-:W3:Y:S07]  /*23650*/  LDL.LU R39, [R1+0x204] ;  /* 0x0002040001277983 */ /* 0x000eee0000300800 */
[----:B------:R-:W-:Y:S01]  /*23660*/  @!P0 STG.E.U8 desc[UR14][R26.64], R4 ;  /* 0x000000041a008986 */ /* 0x000fe2000c10110e */
[----:B------:R-:W-:-:S02]  /*23670*/  ISETP.LT.OR P0, PT, R0, 0x2, !P2 ;  /* 0x000000020000780c */ /* 0x000fc40005701670 */
[----:B------:R-:W-:Y:S01]  /*23680*/  F2FP.SATFINITE.E4M3.F32.PACK_AB_MERGE_C R6, RZ, R6, RZ ;  /* 0x00000006ff06723e */ /* 0x000fe200048070ff */
[----:B------:R-:W-:Y:S01]  /*23690*/  FMUL R22, R22, UR20 ;  /* 0x0000001416167c20 */ /* 0x000fe20008400000 */
[----:B------:R-:W-:Y:S01]  /*236a0*/  F2FP.SATFINITE.E4M3.F32.PACK_AB_MERGE_C R7, RZ, R7, RZ ;  /* 0x00000007ff07723e */ /* 0x000fe200048070ff */
[----:B------:R-:W4:Y:S08]  /*236b0*/  LDL.LU R35, [R1+0x208] ;  /* 0x0002080001237983 */ /* 0x000f300000300800 */
[----:B------:R1:W-:Y:S01]  /*236c0*/  @!P0 STG.E.U8 desc[UR14][R26.64+0x1], R5 ;  /* 0x000001051a008986 */ /* 0x0003e2000c10110e */
[----:B------:R-:W-:-:S02]  /*236d0*/  ISETP.LT.OR P0, PT, R0, 0x9, !P2 ;  /* 0x000000090000780c */ /* 0x000fc40005701670 */
[----:B------:R-:W-:Y:S01]  /*236e0*/  F2FP.SATFINITE.E4M3.F32.PACK_AB_MERGE_C R8, RZ, R8, RZ ;  /* 0x00000008ff08723e */ /* 0x000fe200048070ff */
[----:B------:R-:W-:Y:S01]  /*236f0*/  @!P1 STG.E.U8 desc[UR14][R24.64+0x8], R6 ;  /* 0x0000080618009986 */ /* 0x000fe2000c10110e */
[----:B------:R-:W-:-:S03]  /*23700*/  ISETP.LT.OR P1, PT, R0, 0xa, !P2 ;  /* 0x0000000a0000780c */ /* 0x000fc60005721670 */
[----:B------:R-:W-:Y:S01]  /*23710*/  @!P5 STG.E.U8 desc[UR14][R24.64+0x9], R7 ;  /* 0x000009071800d986 */ /* 0x000fe2000c10110e */
[C---:B------:R-:W-:Y:S02]  /*23720*/  ISETP.LT.OR P5, PT, R0.reuse, 0x11, !P3 ;  /* 0x000000110000780c */ /* 0x040fe40005fa1670 */
[----:B------:R-:W-:Y:S01]  /*23730*/  F2FP.SATFINITE.E4M3.F32.PACK_AB_MERGE_C R9, RZ, R9, RZ ;  /* 0x00000009ff09723e */ /* 0x000fe200048070ff */
[----:B------:R-:W-:Y:S01]  /*23740*/  FMUL R23, R23, UR20 ;  /* 0x0000001417177c20 */ /* 0x000fe20008400000 */
[----:B------:R-:W-:Y:S01]  /*23750*/  F2FP.SATFINITE.E4M3.F32.PACK_AB_MERGE_C R10, RZ, R10, RZ ;  /* 0x0000000aff0a723e */ /* 0x000fe200048070ff */
[----:B------:R-:W-:Y:S01]  /*23760*/  @!P0 STG.E.U8 desc[UR14][R26.64+0x8], R8 ;  /* 0x000008081a008986 */ /* 0x000fe2000c10110e */
[C---:B------:R-:W-:Y:S02]  /*23770*/  ISETP.LT.OR P0, PT, R0.reuse, 0x12, !P3 ;  /* 0x000000120000780c */ /* 0x040fe40005f01670 */
[----:B------:R-:W-:Y:S01]  /*23780*/  F2FP.SATFINITE.E4M3.F32.PACK_AB_MERGE_C R11, RZ, R11, RZ ;  /* 0x0000000bff0b723e */ /* 0x000fe200048070ff */
[----:B------:R-:W-:Y:S01]  /*23790*/  @!P1 STG.E.U8 desc[UR14][R26.64+0x9], R9 ;  /* 0x000009091a009986 */ /* 0x000fe2000c10110e */
[----:B------:R-:W-:-:S03]  /*237a0*/  ISETP.LT.OR P1, PT, R0, 0x11, !P2 ;  /* 0x000000110000780c */ /* 0x000fc60005721670 */
[----:B------:R-:W-:Y:S01]  /*237b0*/  @!P5 STG.E.U8 desc[UR14][R24.64+0x10], R10 ;  /* 0x0000100a1800d986 */ /* 0x000fe2000c10110e */
[C---:B------:R-:W-:Y:S02]  /*237c0*/  ISETP.LT.OR P5, PT, R0.reuse, 0x12, !P2 ;  /* 0x000000120000780c */ /* 0x040fe400057a1670 */
[----:B------:R-:W-:Y:S01]  /*237d0*/  F2FP.SATFINITE.E4M3.F32.PACK_AB_MERGE_C R12, RZ, R12, RZ ;  /* 0x0000000cff0c723e */ /* 0x000fe200048070ff */
[----:B------:R-:W3:Y:S04]  /*237e0*/  LDL.LU R33, [R1+0x20c] ;  /* 0x00020c0001217983 */ /* 0x000ee80000300800 */
[----:B------:R-:W-:Y:S01]  /*237f0*/  @!P0 STG.E.U8 desc[UR14][R24.64+0x11], R11 ;  /* 0x0000110b18008986 */ /* 0x000fe2000c10110e */
[----:B------:R-:W-:Y:S02]  /*23800*/  ISETP.LT.OR P0, PT, R0, 0x19, !P3 ;  /* 0x000000190000780c */ /* 0x000fe40005f01670 */
[----:B------:R-:W-:-:S02]  /*23810*/  F2FP.SATFINITE.E4M3.F32.PACK_AB_MERGE_C R13, RZ, R13, RZ ;  /* 0x0000000dff0d723e */ /* 0x000fc400048070ff */
[----:B------:R-:W-:Y:S01]  /*23820*/  F2FP.SATFINITE.E4M3.F32.PACK_AB_MERGE_C R14, RZ, R14, RZ ;  /* 0x0000000eff0e723e */ /* 0x000fe200048070ff */
[----:B------:R-:W-:Y:S01]  /*23830*/  @!P1 STG.E.U8 desc[UR14][R26.64+0x10], R12 ;  /* 0x0000100c1a009986 */ /* 0x000fe2000c10110e */
[----:B------:R-:W-:-:S03]  /*23840*/  ISETP.LT.OR P1, PT, R0, 0x1a, !P3 ;  /* 0x0000001a0000780c */ /* 0x000fc60005f21670 */
[----:B------:R-:W-:Y:S01]  /*23850*/  @!P5 STG.E.U8 desc[UR14][R26.64+0x11], R13 ;  /* 0x0000110d1a00d986 */ /* 0x000fe2000c10110e */
[----:B------:R-:W-:-:S03]  /*23860*/  ISETP.LT.OR P5, PT, R0, 0x19, !P2 ;  /* 0x000000190000780c */ /* 0x000fc600057a1670 */
[----:B------:R-:W-:Y:S01]  /*23870*/  @!P0 STG.E.U8 desc[UR14][R24.64+0x18], R14 ;  /* 0x0000180e18008986 */ /* 0x000fe2000c10110e */
[C---:B------:R-:W-:Y:S02]  /*23880*/  ISETP.LT.OR P0, PT, R0.reuse, 0x1a, !P2 ;  /* 0x0000001a0000780c */ /* 0x040fe40005701670 */
[----:B------:R-:W-:Y:S01]  /*23890*/  F2FP.SATFINITE.E4M3.F32.PACK_AB_MERGE_C R15, RZ, R15, RZ ;  /* 0x0000000fff0f723e */ /* 0x000fe200048070ff */
[----:B------:R-:W3:Y:S01]  /*238a0*/  LDL.LU R32, [R1+0x210] ;  /* 0x0002100001207983 */ /* 0x000ee20000300800 */
[----:B------:R-:W-:Y:S02]  /*238b0*/  F2FP.SATFINITE.E4M3.F32.PACK_AB_MERGE_C R16, RZ, R16, RZ ;  /* 0x00000010ff10723e */ /* 0x000fe400048070ff */
[----:B------:R-:W-:Y:S01]  /*238c0*/  F2FP.SATFINITE.E4M3.F32.PACK_AB_MERGE_C R17, RZ, R17, RZ ;  /* 0x00000011ff11723e */ /* 0x000fe200048070ff */
[----:B------:R-:W-:Y:S01]  /*238d0*/  @!P1 STG.E.U8 desc[UR14][R24.64+0x19], R15 ;  /* 0x0000190f18009986 */ /* 0x000fe2000c10110e */
[----:B------:R-:W-:-:S03]  /*238e0*/  ISETP.LT.OR P1, PT, R0, 0x21, !P3 ;  /* 0x000000210000780c */ /* 0x000fc60005f21670 */
[----:B------:R-:W-:Y:S01]  /*238f0*/  @!P5 STG.E.U8 desc[UR14][R26.64+0x18], R16 ;  /* 0x000018101a00d986 */ /* 0x000fe2000c10110e */
[----:B------:R-:W-:-:S03]  /*23900*/  ISETP.LT.OR P5, PT, R0, 0x22, !P3 ;  /* 0x000000220000780c */ /* 0x000fc60005fa1670 */
[----:B------:R-:W-:Y:S01]  /*23910*/  @!P0 STG.E.U8 desc[UR14][R26.64+0x19], R17 ;  /* 0x000019111a008986 */ /* 0x000fe2000c10110e */
[----:B------:R-:W-:Y:S02]  /*23920*/  ISETP.LT.OR P0, PT, R0, 0x21, !P2 ;  /* 0x000000210000780c */ /* 0x000fe40005701670 */
[----:B------:R-:W-:Y:S01]  /*23930*/  F2FP.SATFINITE.E4M3.F32.PACK_AB_MERGE_C R18, RZ, R18, RZ ;  /* 0x00000012ff12723e */ /* 0x000fe200048070ff */
[----:B------:R-:W-:Y:S01]  /*23940*/  FMUL R152, R152, UR20 ;  /* 0x0000001498987c20 */ /* 0x000fe20008400000 */
[----:B------:R-:W-:Y:S01]  /*23950*/  F2FP.SATFINITE.E4M3.F32.PACK_AB_MERGE_C R19, RZ, R19, RZ ;  /* 0x00000013ff13723e */ /* 0x000fe200048070ff */
[----:B------:R-:W-:Y:S01]  /*23960*/  FMUL R153, R153, UR20 ;  /* 0x0000001499997c20 */ /* 0x000fe20008400000 */
        /* <DEDUP_REMOVED lines=24> */
[C---:B------:R-:W-:Y:S02]  /*23af0*/  ISETP.LT.OR P1, PT, R0.reuse, 0x32, !P3 ;  /* 0x000000320000780c */ /* 0x040fe40005f21670 */
[C---:B------:R-:W-:Y:S01]  /*23b00*/  ISETP.LT.OR P6, PT, R0.reuse, 0x32, !P2 ;  /* 0x000000320000780c */ /* 0x040fe200057c1670 */
[----:B------:R-:W-:Y:S01]  /*23b10*/  @!P5 STG.E.U8 desc[UR14][R26.64+0x29], R153 ;  /* 0x000029991a00d986 */ /* 0x000fe2000c10110e */
[----:B------:R-:W-:-:S03]  /*23b20*/  ISETP.LT.OR P5, PT, R0, 0x31, !P2 ;  /* 0x000000310000780c */ /* 0x000fc600057a1670 */
[----:B------:R-:W-:Y:S01]  /*23b30*/  @!P0 STG.E.U8 desc[UR14][R24.64+0x30], R154 ;  /* 0x0000309a18008986 */ /* 0x000fe2000c10110e */
[----:B------:R-:W-:Y:S01]  /*23b40*/  ISETP.LT.OR P0, PT, R0, 0x39, !P3 ;  /* 0x000000390000780c */ /* 0x000fe20005f01670 */
[----:B------:R-:W-:Y:S01]  /*23b50*/  FMUL R158, R158, UR20 ;  /* 0x000000149e9e7c20 */ /* 0x000fe20008400000 */
[----:B------:R-:W-:Y:S01]  /*23b60*/  F2FP.SATFINITE.E4M3.F32.PACK_AB_MERGE_C R155, RZ, R155, RZ ;  /* 0x0000009bff9b723e */ /* 0x000fe200048070ff */
[----:B------:R-:W-:Y:S01]  /*23b70*/  FMUL R159, R159, UR20 ;  /* 0x000000149f9f7c20 */ /* 0x000fe20008400000 */
        /* <DEDUP_REMOVED lines=36> */
[----:B0-----:R-:W-:Y:S01]  /*23dc0*/  F2FP.SATFINITE.E4M3.F32.PACK_AB_MERGE_C R3, RZ, R166, RZ ;  /* 0x000000a6ff03723e */ /* 0x001fe200048070ff */
[----:B------:R-:W-:Y:S01]  /*23dd0*/  @!P1 STG.E.U8 desc[UR14][R24.64+0x41], R163 ;  /* 0x000041a318009986 */ /* 0x000fe2000c10110e */
[----:B------:R-:W-:-:S03]  /*23de0*/  ISETP.LT.OR P1, PT, R0, 0x4a, !P3 ;  /* 0x0000004a0000780c */ /* 0x000fc60005f21670 */
[----:B------:R-:W-:Y:S01]  /*23df0*/  @!P5 STG.E.U8 desc[UR14][R26.64+0x40], R164 ;  /* 0x000040a41a00d986 */ /* 0x000fe2000c10110e */
[----:B------:R-:W-:-:S03]  /*23e00*/  ISETP.LT.OR P5, PT, R0, 0x49, !P2 ;  /* 0x000000490000780c */ /* 0x000fc600057a1670 */
[----:B------:R-:W-:Y:S01]  /*23e10*/  @!P6 STG.E.U8 desc[UR14][R26.64+0x41], R165 ;  /* 0x000041a51a00e986 */ /* 0x000fe2000c10110e */
[----:B------:R-:W-:-:S03]  /*23e20*/  ISETP.LT.OR P6, PT, R0, 0x4a, !P2 ;  /* 0x0000004a0000780c */ /* 0x000fc600057c1670 */
[----:B------:R0:W-:Y:S01]  /*23e30*/  @!P0 STG.E.U8 desc[UR14][R24.64+0x48], R3 ;  /* 0x0000480318008986 */ /* 0x0001e2000c10110e */
[----:B------:R-:W-:Y:S01]  /*23e40*/  ISETP.LT.OR P0, PT, R0, 0x51, !P3 ;  /* 0x000000510000780c */ /* 0x000fe20005f01670 */
[----:B------:R-:W-:Y:S01]  /*23e50*/  FMUL R170, R170, UR20 ;  /* 0x00000014aaaa7c20 */ /* 0x000fe20008400000 */
[----:B------:R-:W-:Y:S01]  /*23e60*/  F2FP.SATFINITE.E4M3.F32.PACK_AB_MERGE_C R167, RZ, R167, RZ ;  /* 0x000000a7ffa7723e */ /* 0x000fe200048070ff */
[----:B------:R-:W-:Y:S01]  /*23e70*/  FMUL R171, R171, UR20 ;  /* 0x00000014abab7c20 */ /* 0x000fe20008400000 */
[----:B-1----:R-:W-:Y:S01]  /*23e80*/  F2FP.SATFINITE.E4M3.F32.PACK_AB_MERGE_C R5, RZ, R168, RZ ;  /* 0x000000a8ff05723e */ /* 0x002fe200048070ff */
[----:B------:R-:W-:Y:S01]  /*23e90*/  FMUL R172, R172, UR20 ;  /* 0x00000014acac7c20 */ /* 0x000fe20008400000 */
[----:B------:R-:W-:Y:S01]  /*23ea0*/  F2FP.SATFINITE.E4M3.F32.PACK_AB_MERGE_C R169, RZ, R169, RZ ;  /* 0x000000a9ffa9723e */ /* 0x000fe200048070ff */
[----:B------:R-:W-:Y:S01]  /*23eb0*/  @!P1 STG.E.U8 desc[UR14][R24.64+0x49], R167 ;  /* 0x000049a718009986 */ /* 0x000fe2000c10110e */
[----:B0-----:R-:W-:-:S03]  /*23ec0*/  F2FP.SATFINITE.E4M3.F32.PACK_AB_MERGE_C R3, RZ, R170, RZ ;  /* 0x000000aaff03723e */ /* 0x001fc600048070ff */
[----:B------:R0:W-:Y:S01]  /*23ed0*/  @!P5 STG.E.U8 desc[UR14][R26.64+0x48], R5 ;  /* 0x000048051a00d986 */ /* 0x0001e2000c10110e */
[C---:B------:R-:W-:Y:S02]  /*23ee0*/  ISETP.LT.OR P1, PT, R0.reuse, 0x52, !P3 ;  /* 0x000000520000780c */ /* 0x040fe40005f21670 */
[C---:B------:R-:W-:Y:S01]  /*23ef0*/  ISETP.LT.OR P5, PT, R0.reuse, 0x51, !P2 ;  /* 0x000000510000780c */ /* 0x040fe200057a1670 */
[----:B------:R-:W-:Y:S01]  /*23f00*/  @!P6 STG.E.U8 desc[UR14][R26.64+0x49], R169 ;  /* 0x000049a91a00e986 */ /* 0x000fe2000c10110e */
[----:B------:R-:W-:-:S03]  /*23f10*/  ISETP.LT.OR P6, PT, R0, 0x52, !P2 ;  /* 0x000000520000780c */ /* 0x000fc600057c1670 */
[----:B------:R1:W-:Y:S01]  /*23f20*/  @!P0 STG.E.U8 desc[UR14][R24.64+0x50], R3 ;  /* 0x0000500318008986 */ /* 0x0003e2000c10110e */
[----:B------:R-:W-:Y:S01]  /*23f30*/  ISETP.LT.OR P0, PT, R0, 0x59, !P3 ;  /* 0x000000590000780c */ /* 0x000fe20005f01670 */
[----:B------:R-:W-:Y:S01]  /*23f40*/  FMUL R173, R173, UR20 ;  /* 0x00000014adad7c20 */ /* 0x000fe20008400000 */
[----:B------:R-:W-:Y:S01]  /*23f50*/  FMUL R174, R174, UR20 ;  /* 0x00000014aeae7c20 */ /* 0x000fe20008400000 */
[----:B------:R-:W-:Y:S01]  /*23f60*/  F2FP.SATFINITE.E4M3.F32.PACK_AB_MERGE_C R171, RZ, R171, RZ ;  /* 0x000000abffab723e */ /* 0x000fe200048070ff */
[----:B------:R-:W-:Y:S01]  /*23f70*/  FMUL R175, R175, UR20 ;  /* 0x00000014afaf7c20 */ /* 0x000fe20008400000 */
[----:B0-----:R-:W-:Y:S01]  /*23f80*/  F2FP.SATFINITE.E4M3.F32.PACK_AB_MERGE_C R5, RZ, R172, RZ ;  /* 0x000000acff05723e */ /* 0x001fe200048070ff */
[----:B------:R-:W-:Y:S01]  /*23f90*/  FMUL R176, R176, UR20 ;  /* 0x00000014b0b07c20 */ /* 0x000fe20008400000 */
[----:B------:R-:W-:Y:S01]  /*23fa0*/  F2FP.SATFINITE.E4M3.F32.PACK_AB_MERGE_C R173, RZ, R173, RZ ;  /* 0x000000adffad723e */ /* 0x000fe200048070ff */
[----:B------:R-:W-:Y:S01]  /*23fb0*/  @!P1 STG.E.U8 desc[UR14][R24.64+0x51], R171 ;  /* 0x000051ab18009986 */ /* 0x000fe2000c10110e */
[----:B-1----:R-:W-:-:S03]  /*23fc0*/  F2FP.SATFINITE.E4M3.F32.PACK_AB_MERGE_C R3, RZ, R174, RZ ;  /* 0x000000aeff03723e */ /* 0x002fc600048070ff */
        /* <DEDUP_REMOVED lines=220> */
[----:B------:R-:W3:Y:S01]  /*24d90*/  LDL.LU R38, [R1+0x214] ;  /* 0x0002140001267983 */ /* 0x000ee20000300800 */
[----:B------:R-:W-:Y:S02]  /*24da0*/  F2FP.SATFINITE.E4M3.F32.PACK_AB_MERGE_C R229, RZ, R229, RZ ;  /* 0x000000e5ffe5723e */ /* 0x000fe400048070ff */
[----:B-1----:R-:W-:Y:S01]  /*24db0*/  F2FP.SATFINITE.E4M3.F32.PACK_AB_MERGE_C R3, RZ, R230, RZ ;  /* 0x000000e6ff03723e */ /* 0x002fe200048070ff */
[----:B------:R-:W-:Y:S01]  /*24dc0*/  @!P1 STG.E.U8 desc[UR14][R24.64+0xc1], R227 ;  /* 0x0000c1e318009986 */ /* 0x000fe2000c10110e */
[----:B------:R-:W-:-:S03]  /*24dd0*/  ISETP.LT.OR P1, PT, R0, 0xca, !P3 ;  /* 0x000000ca0000780c */ /* 0x000fc60005f21670 */
[----:B------:R0:W-:Y:S01]  /*24de0*/  @!P5 STG.E.U8 desc[UR14][R26.64+0xc0], R5 ;  /* 0x0000c0051a00d986 */ /* 0x0001e2000c10110e */
[----:B------:R-:W-:-:S03]  /*24df0*/  ISETP.LT.OR P5, PT, R0, 0xc9, !P2 ;  /* 0x000000c90000780c */ /* 0x000fc600057a1670 */
[----:B------:R-:W-:Y:S01]  /*24e00*/  @!P6 STG.E.U8 desc[UR14][R26.64+0xc1], R229 ;  /* 0x0000c1e51a00e986 */ /* 0x000fe2000c10110e */
[----:B------:R-:W-:-:S03]  /*24e10*/  ISETP.LT.OR P6, PT, R0, 0xca, !P2 ;  /* 0x000000ca0000780c */ /* 0x000fc600057c1670 */
[----:B------:R3:W-:Y:S01]  /*24e20*/  @!P0 STG.E.U8 desc[UR14][R24.64+0xc8], R3 ;  /* 0x0000c80318008986 */ /* 0x0007e2000c10110e */
[----:B------:R-:W-:Y:S01]  /*24e30*/  ISETP.LT.OR P0, PT, R0, 0xd1, !P3 ;  /* 0x000000d10000780c */ /* 0x000fe20005f01670 */
[----:B------:R-:W-:Y:S01]  /*24e40*/  FMUL R232, R232, UR20 ;  /* 0x00000014e8e87c20 */ /* 0x000fe20008400000 */
[----:B------:R-:W-:Y:S01]  /*24e50*/  FMUL R233, R233, UR20 ;  /* 0x00000014e9e97c20 */ /* 0x000fe20008400000 */
[----:B------:R-:W3:Y:S01]  /*24e60*/  LDL.LU R37, [R1+0x218] ;  /* 0x0002180001257983 */ /* 0x000ee20000300800 */
[----:B------:R-:W-:Y:S01]  /*24e70*/  FMUL R234, R234, UR20 ;  /* 0x00000014eaea7c20 */ /* 0x000fe20008400000 */
[----:B------:R-:W-:Y:S02]  /*24e80*/  F2FP.SATFINITE.E4M3.F32.PACK_AB_MERGE_C R231, RZ, R231, RZ ;  /* 0x000000e7ffe7723e */ /* 0x000fe400048070ff */
[----:B------:R-:W3:Y:S01]  /*24e90*/  LDL.LU R36, [R1+0x21c] ;  /* 0x00021c0001247983 */ /* 0x000ee20000300800 */
[----:B0-----:R-:W-:Y:S01]  /*24ea0*/  F2FP.SATFINITE.E4M3.F32.PACK_AB_MERGE_C R5, RZ, R232, RZ ;  /* 0x000000e8ff05723e */ /* 0x001fe200048070ff */
[----:B--2---:R-:W-:Y:S01]  /*24eb0*/  FMUL R2, R40, UR20 ;  /* 0x0000001428027c20 */ /* 0x004fe20008400000 */
[----:B------:R-:W-:Y:S01]  /*24ec0*/  F2FP.SATFINITE.E4M3.F32.PACK_AB_MERGE_C R233, RZ, R233, RZ ;  /* 0x000000e9ffe9723e */ /* 0x000fe200048070ff */
[----:B----4-:R-:W-:Y:S01]  /*24ed0*/  FMUL R4, R35, UR20 ;  /* 0x0000001423047c20 */ /* 0x010fe20008400000 */
[----:B------:R-:W-:Y:S01]  /*24ee0*/  F2FP.SATFINITE.E4M3.F32.PACK_AB_MERGE_C R7, RZ, R234, RZ ;  /* 0x000000eaff07723e */ /* 0x000fe200048070ff */
[----:B------:R-:W2:Y:S01]  /*24ef0*/  LDL.LU R35, [R1+0x220] ;  /* 0x0002200001237983 */ /* 0x000ea20000300800 */
[----:B------:R-:W-:Y:S01]  /*24f00*/  FMUL R235, R235, UR20 ;  /* 0x00000014ebeb7c20 */ /* 0x000fe20008400000 */
[----:B------:R-:W-:Y:S01]  /*24f10*/  FMUL R236, R236, UR20 ;  /* 0x00000014ecec7c20 */ /* 0x000fe20008400000 */
[----:B---3--:R-:W-:Y:S01]  /*24f20*/  FMUL R3, R39, UR20 ;  /* 0x0000001427037c20 */ /* 0x008fe20008400000 */
[----:B------:R-:W-:Y:S01]  /*24f30*/  @!P1 STG.E.U8 desc[UR14][R24.64+0xc9], R231 ;  /* 0x0000c9e718009986 */ /* 0x000fe2000c10110e */
[C---:B------:R-:W-:Y:S01]  /*24f40*/  ISETP.LT.OR P1, PT, R0.reuse, 0xd2, !P3 ;  /* 0x000000d20000780c */ /* 0x040fe20005f21670 */
[----:B------:R-:W-:Y:S01]  /*24f50*/  FMUL R237, R237, UR20 ;  /* 0x00000014eded7c20 */ /* 0x000fe20008400000 */
[----:B------:R-:W-:Y:S01]  /*24f60*/  F2FP.SATFINITE.E4M3.F32.PACK_AB_MERGE_C R235, RZ, R235, RZ ;  /* 0x000000ebffeb723e */ /* 0x000fe200048070ff */
[----:B------:R0:W-:Y:S01]  /*24f70*/  @!P5 STG.E.U8 desc[UR14][R26.64+0xc8], R5 ;  /* 0x0000c8051a00d986 */ /* 0x0001e2000c10110e */
[----:B------:R-:W-:-:S02]  /*24f80*/  ISETP.LT.OR P5, PT, R0, 0xd1, !P2 ;  /* 0x000000d10000780c */ /* 0x000fc400057a1670 */
[----:B------:R-:W-:Y:S01]  /*24f90*/  F2FP.SATFINITE.E4M3.F32.PACK_AB_MERGE_C R9, RZ, R236, RZ ;  /* 0x000000ecff09723e */ /* 0x000fe200048070ff */
[----:B------:R-:W-:Y:S01]  /*24fa0*/  @!P6 STG.E.U8 desc[UR14][R26.64+0xc9], R233 ;  /* 0x0000c9e91a00e986 */ /* 0x000fe2000c10110e */
[C---:B------:R-:W-:Y:S02]  /*24fb0*/  ISETP.LT.OR P6, PT, R0.reuse, 0xd2, !P2 ;  /* 0x000000d20000780c */ /* 0x040fe400057c1670 */
[----:B------:R-:W-:Y:S01]  /*24fc0*/  F2FP.SATFINITE.E4M3.F32.PACK_AB_MERGE_C R237, RZ, R237, RZ ;  /* 0x000000edffed723e */ /* 0x000fe200048070ff */
[----:B------:R1:W-:Y:S01]  /*24fd0*/  @!P0 STG.E.U8 desc[UR14][R24.64+0xd0], R7 ;  /* 0x0000d00718008986 */ /* 0x0003e2000c10110e */
[C---:B------:R-:W-:Y:S01]  /*24fe0*/  ISETP.LT.OR P0, PT, R0.reuse, 0xd9, !P3 ;  /* 0x000000d90000780c */ /* 0x040fe20005f01670 */
[----:B0-----:R-:W-:Y:S02]  /*24ff0*/  FMUL R5, R33, UR20 ;  /* 0x0000001421057c20 */ /* 0x001fe40008400000 */
[----:B------:R-:W-:Y:S01]  /*25000*/  @!P1 STG.E.U8 desc[UR14][R24.64+0xd1], R235 ;  /* 0x0000d1eb18009986 */ /* 0x000fe2000c10110e */
[----:B------:R-:W-:-:S03]  /*25010*/  ISETP.LT.OR P1, PT, R0, 0xda, !P3 ;  /* 0x000000da0000780c */ /* 0x000fc60005f21670 */
[----:B------:R-:W3:Y:S01]  /*25020*/  LDL.LU R33, [R1+0x224] ;  /* 0x0002240001217983 */ /* 0x000ee20000300800 */
[----:B-1----:R-:W-:Y:S01]  /*25030*/  F2FP.SATFINITE.E4M3.F32.PACK_AB_MERGE_C R7, RZ, R2, RZ ;  /* 0x00000002ff07723e */ /* 0x002fe200048070ff */
[----:B------:R-:W-:Y:S02]  /*25040*/  FMUL R2, R32, UR20 ;  /* 0x0000001420027c20 */ /* 0x000fe40008400000 */
[----:B------:R-:W4:Y:S04]  /*25050*/  LDL.LU R40, [R1+0x228] ;  /* 0x0002280001287983 */ /* 0x000f280000300800 */
[----:B------:R-:W4:Y:S04]  /*25060*/  LDL.LU R32, [R1+0x22c] ;  /* 0x00022c0001207983 */ /* 0x000f280000300800 */
[----:B------:R-:W4:Y:S01]  /*25070*/  LDL.LU R39, [R1+0x230] ;  /* 0x0002300001277983 */ /* 0x000f220000300800 */
[----:B------:R-:W-:-:S03]  /*25080*/  F2FP.SATFINITE.E4M3.F32.PACK_AB_MERGE_C R11, RZ, R4, RZ ;  /* 0x00000004ff0b723e */ /* 0x000fc600048070ff */
[----:B------:R0:W-:Y:S01]  /*25090*/  @!P5 STG.E.U8 desc[UR14][R26.64+0xd0], R9 ;  /* 0x0000d0091a00d986 */ /* 0x0001e2000c10110e */
[C---:B------:R-:W-:Y:S02]  /*250a0*/  ISETP.LT.OR P5, PT, R0.reuse, 0xd9, !P2 ;  /* 0x000000d90000780c */ /* 0x040fe400057a1670 */
[----:B------:R-:W-:Y:S01]  /*250b0*/  F2FP.SATFINITE.E4M3.F32.PACK_AB_MERGE_C R13, RZ, R5, RZ ;  /* 0x00000005ff0d723e */ /* 0x000fe200048070ff */
[----:B------:R-:W-:Y:S01]  /*250c0*/  @!P6 STG.E.U8 desc[UR14][R26.64+0xd1], R237 ;  /* 0x0000d1ed1a00e986 */ /* 0x000fe2000c10110e */
[----:B------:R-:W-:Y:S02]  /*250d0*/  ISETP.LT.OR P6, PT, R0, 0xda, !P2 ;  /* 0x000000da0000780c */ /* 0x000fe400057c1670 */
[----:B0-----:R-:W-:Y:S01]  /*250e0*/  F2FP.SATFINITE.E4M3.F32.PACK_AB_MERGE_C R9, RZ, R3, RZ ;  /* 0x00000003ff09723e */ /* 0x001fe200048070ff */
[----:B------:R0:W-:Y:S04]  /*250f0*/  @!P0 STG.E.U8 desc[UR14][R24.64+0xd8], R7 ;  /* 0x0000d80718008986 */ /* 0x0001e8000c10110e */
[----:B------:R1:W-:Y:S01]  /*25100*/  @!P1 STG.E.U8 desc[UR14][R24.64+0xd9], R9 ;  /* 0x0000d90918009986 */ /* 0x0003e2000c10110e */
[----:B0-----:R-:W-:-:S03]  /*25110*/  F2FP.SATFINITE.E4M3.F32.PACK_AB_MERGE_C R7, RZ, R2, RZ ;  /* 0x00000002ff07723e */ /* 0x001fc600048070ff */
[----:B------:R0:W-:Y:S01]  /*25120*/  @!P5 STG.E.U8 desc[UR14][R26.64+0xd8], R11 ;  /* 0x0000d80b1a00d986 */ /* 0x0001e2000c10110e */
[----:B------:R-:W-:-:S03]  /*25130*/  FMUL R3, R38, UR20 ;  /* 0x0000001426037c20 */ /* 0x000fc60008400000 */
[----:B------:R-:W4:Y:S02]  /*25140*/  LDL.LU R38, [R1+0x234] ;  /* 0x0002340001267983 */ /* 0x000f240000300800 */
[----:B-1----:R-:W-:Y:S01]  /*25150*/  F2FP.SATFINITE.E4M3.F32.PACK_AB_MERGE_C R9, RZ, R3, RZ ;  /* 0x00000003ff09723e */ /* 0x002fe200048070ff */
[----:B------:R-:W-:Y:S02]  /*25160*/  FMUL R4, R37, UR20 ;  /* 0x0000001425047c20 */ /* 0x000fe40008400000 */
[----:B------:R-:W4:Y:S01]  /*25170*/  LDL.LU R37, [R1+0x238] ;  /* 0x0002380001257983 */ /* 0x000f220000300800 */
[----:B------:R-:W-:-:S03]  /*25180*/  FMUL R5, R36, UR20 ;  /* 0x0000001424057c20 */ /* 0x000fc60008400000 */
[----:B------:R-:W4:Y:S01]  /*25190*/  LDL.LU R36, [R1+0x23c] ;  /* 0x00023c0001247983 */ /* 0x000f220000300800 */
[----:B--2---:R-:W-:-:S03]  /*251a0*/  FMUL R2, R35, UR20 ;  /* 0x0000001423027c20 */ /* 0x004fc60008400000 */
[----:B------:R-:W2:Y:S01]  /*251b0*/  LDL.LU R35, [R1+0x240] ;  /* 0x0002400001237983 */ /* 0x000ea20000300800 */
[----:B0-----:R-:W-:Y:S01]  /*251c0*/  F2FP.SATFINITE.E4M3.F32.PACK_AB_MERGE_C R11, RZ, R4, RZ ;  /* 0x00000004ff0b723e */ /* 0x001fe200048070ff */
[----:B---3--:R-:W-:Y:S02]  /*251d0*/  FMUL R3, R33, UR20 ;  /* 0x0000001421037c20 */ /* 0x008fe40008400000 */
[----:B------:R-:W3:Y:S01]  /*251e0*/  LDL.LU R33, [R1+0x244] ;  /* 0x0002440001217983 */ /* 0x000ee20000300800 */
[----:B----4-:R-:W-:-:S03]  /*251f0*/  FMUL R4, R32, UR20 ;  /* 0x0000001420047c20 */ /* 0x010fc60008400000 */
[----:B------:R-:W4:Y:S04]  /*25200*/  LDL.LU R32, [R1+0x248] ;  /* 0x0002480001207983 */ /* 0x000f280000300800 */
[----:B------:R0:W-:Y:S01]  /*25210*/  @!P6 STG.E.U8 desc[UR14][R26.64+0xd9], R13 ;  /* 0x0000d90d1a00e986 */ /* 0x0001e2000c10110e */
[C---:B------:R-:W-:Y:S02]  /*25220*/  ISETP.LT.OR P6, PT, R0.reuse, 0xe2, !P3 ;  /* 0x000000e20000780c */ /* 0x040fe40005fc1670 */
[C---:B------:R-:W-:Y:S02]  /*25230*/  ISETP.LT.OR P5, PT, R0.reuse, 0xe1, !P3 ;  /* 0x000000e10000780c */ /* 0x040fe40005fa1670 */
[C---:B------:R-:W-:Y:S02]  /*25240*/  ISETP.LT.OR P0, PT, R0.reuse, 0xe1, !P2 ;  /* 0x000000e10000780c */ /* 0x040fe40005701670 */
[----:B------:R-:W-:-:S02]  /*25250*/  ISETP.LT.OR P1, PT, R0, 0xe2, !P2 ;  /* 0x000000e20000780c */ /* 0x000fc40005721670 */
[----:B------:R-:W-:-:S05]  /*25260*/  F2FP.SATFINITE.E4M3.F32.PACK_AB_MERGE_C R5, RZ, R5, RZ ;  /* 0x00000005ff05723e */ /* 0x000fca00048070ff */
[----:B------:R-:W-:Y:S01]  /*25270*/  @!P6 STG.E.U8 desc[UR14][R24.64+0xe1], R9 ;  /* 0x0000e1091800e986 */ /* 0x000fe2000c10110e */
[----:B------:R-:W-:Y:S02]  /*25280*/  ISETP.LT.OR P6, PT, R0, 0xe9, !P3 ;  /* 0x000000e90000780c */ /* 0x000fe40005fc1670 */
[----:B0-----:R-:W-:Y:S01]  /*25290*/  F2FP.SATFINITE.E4M3.F32.PACK_AB_MERGE_C R13, RZ, R2, RZ ;  /* 0x00000002ff0d723e */ /* 0x001fe200048070ff */
[----:B------:R-:W-:Y:S01]  /*252a0*/  FMUL R2, R40, UR20 ;  /* 0x0000001428027c20 */ /* 0x000fe20008400000 */
[----:B------:R0:W-:Y:S01]  /*252b0*/  @!P5 STG.E.U8 desc[UR14][R24.64+0xe0], R7 ;  /* 0x0000e0071800d986 */ /* 0x0001e2000c10110e */
[----:B------:R-:W-:-:S03]  /*252c0*/  ISETP.LT.OR P5, PT, R0, 0xea, !P2 ;  /* 0x000000ea0000780c */ /* 0x000fc600057a1670 */
[----:B------:R-:W-:Y:S01]  /*252d0*/  @!P0 STG.E.U8 desc[UR14][R26.64+0xe0], R11 ;  /* 0x0000e00b1a008986 */ /* 0x000fe2000c10110e */
[----:B------:R-:W-:-:S03]  /*252e0*/  ISETP.LT.OR P0, PT, R0, 0xea, !P3 ;  /* 0x000000ea0000780c */ /* 0x000fc60005f01670 */
[----:B------:R1:W-:Y:S01]  /*252f0*/  @!P1 STG.E.U8 desc[UR14][R26.64+0xe1], R5 ;  /* 0x0000e1051a009986 */ /* 0x0003e2000c10110e */
[----:B------:R-:W-:-:S03]  /*25300*/  ISETP.LT.OR P1, PT, R0, 0xe9, !P2 ;  /* 0x000000e90000780c */ /* 0x000fc60005721670 */
[----:B------:R-:W4:Y:S01]  /*25310*/  LDL.LU R40, [R1+0x24c] ;  /* 0x00024c0001287983 */ /* 0x000f220000300800 */
[----:B0-----:R-:W-:-:S03]  /*25320*/  F2FP.SATFINITE.E4M3.F32.PACK_AB_MERGE_C R7, RZ, R3, RZ ;  /* 0x00000003ff07723e */ /* 0x001fc600048070ff */
[----:B------:R-:W-:Y:S01]  /*25330*/  @!P6 STG.E.U8 desc[UR14][R24.64+0xe8], R13 ;  /* 0x0000e80d1800e986 */ /* 0x000fe2000c10110e */
[----:B-1----:R-:W-:Y:S01]  /*25340*/  F2FP.SATFINITE.E4M3.F32.PACK_AB_MERGE_C R5, RZ, R2, RZ ;  /* 0x00000002ff05723e */ /* 0x002fe200048070ff */
[----:B------:R-:W-:Y:S02]  /*25350*/  FMUL R2, R39, UR20 ;  /* 0x0000001427027c20 */ /* 0x000fe40008400000 */
[----:B------:R-:W4:Y:S01]  /*25360*/  LDL.LU R39, [R1+0x250] ;  /* 0x0002500001277983 */ /* 0x000f220000300800 */
[----:B------:R-:W-:Y:S02]  /*25370*/  ISETP.LT.OR P6, PT, R0, 0xf1, !P3 ;  /* 0x000000f10000780c */ /* 0x000fe40005fc1670 */
[----:B------:R-:W-:Y:S02]  /*25380*/  F2FP.SATFINITE.E4M3.F32.PACK_AB_MERGE_C R9, RZ, R4, RZ ;  /* 0x00000004ff09723e */ /* 0x000fe400048070ff */
[----:B------:R-:W-:Y:S01]  /*25390*/  F2FP.SATFINITE.E4M3.F32.PACK_AB_MERGE_C R11, RZ, R2, RZ ;  /* 0x00000002ff0b723e */ /* 0x000fe200048070ff */
[----:B------:R0:W-:Y:S04]  /*253a0*/  @!P0 STG.E.U8 desc[UR14][R24.64+0xe9], R7 ;  /* 0x0000e90718008986 */ /* 0x0001e8000c10110e */
[----:B------:R1:W-:Y:S04]  /*253b0*/  @!P5 STG.E.U8 desc[UR14][R26.64+0xe9], R9 ;  /* 0x0000e9091a00d986 */ /* 0x0003e8000c10110e */
[----:B------:R-:W-:Y:S04]  /*253c0*/  @!P1 STG.E.U8 desc[UR14][R26.64+0xe8], R5 ;  /* 0x0000e8051a009986 */ /* 0x000fe8000c10110e */
[----:B------:R2:W-:Y:S01]  /*253d0*/  @!P6 STG.E.U8 desc[UR14][R24.64+0xf0], R11 ;  /* 0x0000f00b1800e986 */ /* 0x0005e2000c10110e */
[----:B------:R-:W-:-:S03]  /*253e0*/  FMUL R3, R38, UR20 ;  /* 0x0000001426037c20 */ /* 0x000fc60008400000 */
[----:B------:R-:W4:Y:S02]  /*253f0*/  LDL.LU R38, [R1+0x254] ;  /* 0x0002540001267983 */ /* 0x000f240000300800 */
[----:B0-----:R-:W-:Y:S01]  /*25400*/  F2FP.SATFINITE.E4M3.F32.PACK_AB_MERGE_C R7, RZ, R3, RZ ;  /* 0x00000003ff07723e */ /* 0x001fe200048070ff */
[----:B------:R-:W-:Y:S02]  /*25410*/  FMUL R4, R37, UR20 ;  /* 0x0000001425047c20 */ /* 0x000fe40008400000 */
[----:B------:R-:W4:Y:S01]  /*25420*/  LDL.LU R37, [R1+0x258] ;  /* 0x0002580001257983 */ /* 0x000f220000300800 */
[----:B------:R-:W-:-:S03]  /*25430*/  FMUL R2, R36, UR20 ;  /* 0x0000001424027c20 */ /* 0x000fc60008400000 */
[----:B------:R-:W4:Y:S02]  /*25440*/  LDL.LU R36, [R1+0x25c] ;  /* 0x00025c0001247983 */ /* 0x000f240000300800 */
[----:B-1----:R-:W-:Y:S01]  /*25450*/  F2FP.SATFINITE.E4M3.F32.PACK_AB_MERGE_C R9, RZ, R2, RZ ;  /* 0x00000002ff09723e */ /* 0x002fe200048070ff */
[----:B--2---:R-:W-:Y:S02]  /*25460*/  FMUL R2, R35, UR20 ;  /* 0x0000001423027c20 */ /* 0x004fe40008400000 */
[----:B------:R-:W2:Y:S03]  /*25470*/  LDL.LU R35, [R1+0x260] ;  /* 0x0002600001237983 */ /* 0x000ea60000300800 */
[----:B------:R-:W-:Y:S01]  /*25480*/  F2FP.SATFINITE.E4M3.F32.PACK_AB_MERGE_C R11, RZ, R2, RZ ;  /* 0x00000002ff0b723e */ /* 0x000fe200048070ff */
[----:B---3--:R-:W-:Y:S02]  /*25490*/  FMUL R3, R33, UR20 ;  /* 0x0000001421037c20 */ /* 0x008fe40008400000 */
[----:B------:R-:W3:Y:S01]  /*254a0*/  LDL.LU R33, [R1+0x264] ;  /* 0x0002640001217983 */ /* 0x000ee20000300800 */
[----:B----4-:R-:W-:-:S03]  /*254b0*/  FMUL R2, R32, UR20 ;  /* 0x0000001420027c20 */ /* 0x010fc60008400000 */
[----:B------:R-:W4:Y:S01]  /*254c0*/  LDL.LU R32, [R1+0x268] ;  /* 0x0002680001207983 */ /* 0x000f220000300800 */
[C---:B------:R-:W-:Y:S02]  /*254d0*/  ISETP.LT.OR P0, PT, R0.reuse, 0xf2, !P3 ;  /* 0x000000f20000780c */ /* 0x040fe40005f01670 */
[C---:B------:R-:W-:Y:S02]  /*254e0*/  ISETP.LT.OR P5, PT, R0.reuse, 0xf2, !P2 ;  /* 0x000000f20000780c */ /* 0x040fe400057a1670 */
[C---:B------:R-:W-:Y:S02]  /*254f0*/  ISETP.LT.OR P1, PT, R0.reuse, 0xf1, !P2 ;  /* 0x000000f10000780c */ /* 0x040fe40005721670 */
[----:B------:R-:W-:Y:S02]  /*25500*/  ISETP.LT.OR P6, PT, R0, 0xf9, !P3 ;  /* 0x000000f90000780c */ /* 0x000fe40005fc1670 */
[----:B------:R-:W-:Y:S02]  /*25510*/  F2FP.SATFINITE.E4M3.F32.PACK_AB_MERGE_C R13, RZ, R3, RZ ;  /* 0x00000003ff0d723e */ /* 0x000fe400048070ff */
[----:B------:R-:W-:-:S03]  /*25520*/  F2FP.SATFINITE.E4M3.F32.PACK_AB_MERGE_C R5, RZ, R4, RZ ;  /* 0x00000004ff05723e */ /* 0x000fc600048070ff */
[----:B------:R0:W-:Y:S01]  /*25530*/  @!P0 STG.E.U8 desc[UR14][R24.64+0xf1], R7 ;  /* 0x0000f10718008986 */ /* 0x0001e2000c10110e */
[----:B------:R-:W-:-:S03]  /*25540*/  ISETP.LT.OR P3, PT, R0, 0xfa, !P3 ;  /* 0x000000fa0000780c */ /* 0x000fc60005f61670 */
[----:B------:R1:W-:Y:S01]  /*25550*/  @!P5 STG.E.U8 desc[UR14][R26.64+0xf1], R9 ;  /* 0x0000f1091a00d986 */ /* 0x0003e2000c10110e */
[----:B------:R-:W-:Y:S02]  /*25560*/  ISETP.LT.OR P5, PT, R0, 0xf9, !P2 ;  /* 0x000000f90000780c */ /* 0x000fe400057a1670 */
[----:B0-----:R-:W-:Y:S01]  /*25570*/  F2FP.SATFINITE.E4M3.F32.PACK_AB_MERGE_C R7, RZ, R2, RZ ;  /* 0x00000002ff07723e */ /* 0x001fe200048070ff */
[----:B------:R-:W-:Y:S01]  /*25580*/  @!P1 STG.E.U8 desc[UR14][R26.64+0xf0], R5 ;  /* 0x0000f0051a009986 */ /* 0x000fe2000c10110e */
[----:B------:R-:W-:-:S03]  /*25590*/  FMUL R2, R40, UR20 ;  /* 0x0000001428027c20 */ /* 0x000fc60008400000 */
[----:B------:R-:W4:Y:S01]  /*255a0*/  LDL.LU R40, [R1+0x26c] ;  /* 0x00026c0001287983 */ /* 0x000f220000300800 */
[----:B------:R-:W-:-:S03]  /*255b0*/  FMUL R3, R39, UR20 ;  /* 0x0000001427037c20 */ /* 0x000fc60008400000 */
[----:B------:R-:W4:Y:S01]  /*255c0*/  LDL.LU R39, [R1+0x270] ;  /* 0x0002700001277983 */ /* 0x000f220000300800 */
[----:B-1----:R-:W-:-:S03]  /*255d0*/  F2FP.SATFINITE.E4M3.F32.PACK_AB_MERGE_C R9, RZ, R2, RZ ;  /* 0x00000002ff09723e */ /* 0x002fc600048070ff */
        /* <DEDUP_REMOVED lines=17> */
[----:B------:R-:W4:Y:S01]  /*256f0*/  LDL.LU R32, [R1+0x288] ;  /* 0x0002880001207983 */ /* 0x000f220000300800 */
[----:B------:R-:W-:Y:S02]  /*25700*/  ISETP.GE.AND P1, PT, R34, 0x81, PT ;  /* 0x000000812200780c */ /* 0x000fe40003f26270 */
[C---:B------:R-:W-:Y:S02]  /*25710*/  ISETP.LT.OR P2, PT, R0.reuse, 0xfa, !P2 ;  /* 0x000000fa0000780c */ /* 0x040fe40005741670 */
[C---:B------:R-:W-:Y:S02]  /*25720*/  ISETP.LT.OR P6, PT, R0.reuse, 0x1, !P1 ;  /* 0x000000010000780c */ /* 0x040fe40004fc1670 */
[----:B------:R-:W-:Y:S02]  /*25730*/  ISETP.LT.OR P3, PT, R0, 0x2, !P1 ;  /* 0x000000020000780c */ /* 0x000fe40004f61670 */
[----:B------:R-:W-:-:S07]  /*25740*/  ISETP.GE.AND P0, PT, R34, 0x89, PT ;  /* 0x000000892200780c */ /* 0x000fce0003f06270 */
[----:B------:R0:W-:Y:S04]  /*25750*/  @!P2 STG.E.U8 desc[UR14][R26.64+0xf9], R9 ;  /* 0x0000f9091a00a986 */ /* 0x0001e8000c10110e */
[----:B------:R-:W-:Y:S01]  /*25760*/  @!P6 STG.E.U8 desc[UR14][R30.64], R11 ;  /* 0x0000000b1e00e986 */ /* 0x000fe2000c10110e */
[C---:B------:R-:W-:Y:S02]  /*25770*/  ISETP.LT.OR P6, PT, R0.reuse, 0x2, !P0 ;  /* 0x000000020000780c */ /* 0x040fe400047c1670 */
[C---:B------:R-:W-:Y:S01]  /*25780*/  ISETP.LT.OR P5, PT, R0.reuse, 0x1, !P0 ;  /* 0x000000010000780c */ /* 0x040fe200047a1670 */
[----:B------:R1:W-:Y:S01]  /*25790*/  @!P3 STG.E.U8 desc[UR14][R30.64+0x1], R13 ;  /* 0x0000010d1e00b986 */ /* 0x0003e2000c10110e */
[----:B------:R-:W-:Y:S02]  /*257a0*/  ISETP.LT.OR P2, PT, R0, 0xa, !P1 ;  /* 0x0000000a0000780c */ /* 0x000fe40004f41670 */
[----:B0-----:R-:W-:Y:S01]  /*257b0*/  F2FP.SATFINITE.E4M3.F32.PACK_AB_MERGE_C R9, RZ, R3, RZ ;  /* 0x00000003ff09723e */ /* 0x001fe200048070ff */
[----:B------:R-:W-:-:S02]  /*257c0*/  FMUL R3, R40, UR20 ;  /* 0x0000001428037c20 */ /* 0x000fc40008400000 */
[----:B------:R-:W4:Y:S01]  /*257d0*/  LDL.LU R40, [R1+0x28c] ;  /* 0x00028c0001287983 */ /* 0x000f220000300800 */
[----:B-1----:R-:W-:Y:S02]  /*257e0*/  F2FP.SATFINITE.E4M3.F32.PACK_AB_MERGE_C R13, RZ, R2, RZ ;  /* 0x00000002ff0d723e */ /* 0x002fe400048070ff */
[C---:B------:R-:W-:Y:S01]  /*257f0*/  ISETP.LT.OR P3, PT, R0.reuse, 0x9, !P1 ;  /* 0x000000090000780c */ /* 0x040fe20004f61670 */
[----:B------:R0:W-:Y:S01]  /*25800*/  @!P6 STG.E.U8 desc[UR14][R28.64+0x1], R7 ;  /* 0x000001071c00e986 */ /* 0x0001e2000c10110e */
[----:B------:R-:W-:Y:S01]  /*25810*/  F2FP.SATFINITE.E4M3.F32.PACK_AB_MERGE_C R5, RZ, R5, RZ ;  /* 0x00000005ff05723e */ /* 0x000fe200048070ff */
[----:B------:R-:W-:Y:S02]  /*25820*/  FMUL R2, R39, UR20 ;  /* 0x0000001427027c20 */ /* 0x000fe40008400000 */
[----:B------:R-:W4:Y:S01]  /*25830*/  LDL.LU R39, [R1+0x290] ;  /* 0x0002900001277983 */ /* 0x000f220000300800 */
[----:B------:R-:W-:Y:S02]  /*25840*/  F2FP.SATFINITE.E4M3.F32.PACK_AB_MERGE_C R11, RZ, R4, RZ ;  /* 0x00000004ff0b723e */ /* 0x000fe400048070ff */
[----:B------:R-:W-:-:S02]  /*25850*/  ISETP.LT.OR P6, PT, R0, 0xa, !P0 ;  /* 0x0000000a0000780c */ /* 0x000fc400047c1670 */
[----:B0-----:R-:W-:Y:S01]  /*25860*/  F2FP.SATFINITE.E4M3.F32.PACK_AB_MERGE_C R7, RZ, R2, RZ ;  /* 0x00000002ff07723e */ /* 0x001fe200048070ff */
[----:B------:R0:W-:Y:S04]  /*25870*/  @!P5 STG.E.U8 desc[UR14][R28.64], R5 ;  /* 0x000000051c00d986 */ /* 0x0001e8000c10110e */
[----:B------:R-:W-:Y:S04]  /*25880*/  @!P2 STG.E.U8 desc[UR14][R30.64+0x9], R11 ;  /* 0x0000090b1e00a986 */ /* 0x000fe8000c10110e */
[----:B------:R1:W-:Y:S01]  /*25890*/  @!P3 STG.E.U8 desc[UR14][R30.64+0x8], R9 ;  /* 0x000008091e00b986 */ /* 0x0003e2000c10110e */
[----:B0-----:R-:W-:-:S05]  /*258a0*/  F2FP.SATFINITE.E4M3.F32.PACK_AB_MERGE_C R5, RZ, R3, RZ ;  /* 0x00000003ff05723e */ /* 0x001fca00048070ff */
[----:B------:R4:W-:Y:S01]  /*258b0*/  @!P6 STG.E.U8 desc[UR14][R28.64+0x9], R5 ;  /* 0x000009051c00e986 */ /* 0x0009e2000c10110e */
[----:B------:R-:W-:-:S03]  /*258c0*/  FMUL R4, R38, UR20 ;  /* 0x0000001426047c20 */ /* 0x000fc60008400000 */
[----:B------:R-:W4:Y:S02]  /*258d0*/  LDL.LU R38, [R1+0x294] ;  /* 0x0002940001267983 */ /* 0x000f240000300800 */
[----:B-1----:R-:W-:Y:S01]  /*258e0*/  F2FP.SATFINITE.E4M3.F32.PACK_AB_MERGE_C R9, RZ, R4, RZ ;  /* 0x00000004ff09723e */ /* 0x002fe200048070ff */
[----:B------:R-:W-:Y:S02]  /*258f0*/  FMUL R2, R37, UR20 ;  /* 0x0000001425027c20 */ /* 0x000fe40008400000 */
[----:B------:R-:W4:Y:S03]  /*25900*/  LDL.LU R37, [R1+0x298] ;  /* 0x0002980001257983 */ /* 0x000f260000300800 */
[----:B------:R-:W-:Y:S01]  /*25910*/  F2FP.SATFINITE.E4M3.F32.PACK_AB_MERGE_C R11, RZ, R2, RZ ;  /* 0x00000002ff0b723e */ /* 0x000fe200048070ff */
[----:B------:R-:W-:Y:S02]  /*25920*/  FMUL R2, R36, UR20 ;  /* 0x0000001424027c20 */ /* 0x000fe40008400000 */
[----:B------:R-:W4:Y:S01]  /*25930*/  LDL.LU R36, [R1+0x29c] ;  /* 0x00029c0001247983 */ /* 0x000f220000300800 */
[----:B--2---:R-:W-:-:S03]  /*25940*/  FMUL R3, R35, UR20 ;  /* 0x0000001423037c20 */ /* 0x004fc60008400000 */
[----:B------:R-:W2:Y:S01]  /*25950*/  LDL.LU R35, [R1+0x2a0] ;  /* 0x0002a00001237983 */ /* 0x000ea20000300800 */
[----:B---3--:R-:W-:-:S03]  /*25960*/  FMUL R4, R33, UR20 ;  /* 0x0000001421047c20 */ /* 0x008fc60008400000 */
[----:B------:R-:W3:Y:S01]  /*25970*/  LDL.LU R33, [R1+0x2a4] ;  /* 0x0002a40001217983 */ /* 0x000ee20000300800 */
[----:B----4-:R-:W-:-:S03]  /*25980*/  FMUL R5, R32, UR20 ;  /* 0x0000001420057c20 */ /* 0x010fc60008400000 */
[----:B------:R-:W4:Y:S01]  /*25990*/  LDL.LU R32, [R1+0x2a8] ;  /* 0x0002a80001207983 */ /* 0x000f220000300800 */
[C---:B------:R-:W-:Y:S02]  /*259a0*/  ISETP.LT.OR P5, PT, R0.reuse, 0x9, !P0 ;  /* 0x000000090000780c */ /* 0x040fe400047a1670 */
[C---:B------:R-:W-:Y:S02]  /*259b0*/  ISETP.LT.OR P3, PT, R0.reuse, 0x11, !P1 ;  /* 0x000000110000780c */ /* 0x040fe40004f61670 */
[C---:B------:R-:W-:Y:S02]  /*259c0*/  ISETP.LT.OR P2, PT, R0.reuse, 0x12, !P1 ;  /* 0x000000120000780c */ /* 0x040fe40004f41670 */
[----:B------:R-:W-:-:S07]  /*259d0*/  ISETP.LT.OR P6, PT, R0, 0x12, !P0 ;  /* 0x000000120000780c */ /* 0x000fce00047c1670 */
[----:B------:R-:W-:Y:S01]  /*259e0*/  @!P5 STG.E.U8 desc[UR14][R28.64+0x8], R13 ;  /* 0x0000080d1c00d986 */ /* 0x000fe2000c10110e */
[----:B------:R-:W-:-:S03]  /*259f0*/  ISETP.LT.OR P5, PT, R0, 0x11, !P0 ;  /* 0x000000110000780c */ /* 0x000fc600047a1670 */
[----:B------:R0:W-:Y:S01]  /*25a00*/  @!P3 STG.E.U8 desc[UR14][R30.64+0x10], R7 ;  /* 0x000010071e00b986 */ /* 0x0001e2000c10110e */
[----:B------:R-:W-:-:S03]  /*25a10*/  ISETP.LT.OR P3, PT, R0, 0x19, !P1 ;  /* 0x000000190000780c */ /* 0x000fc60004f61670 */
[----:B------:R1:W-:Y:S01]  /*25a20*/  @!P2 STG.E.U8 desc[UR14][R30.64+0x11], R9 ;  /* 0x000011091e00a986 */ /* 0x0003e2000c10110e */
[----:B------:R-:W-:Y:S02]  /*25a30*/  ISETP.LT.OR P2, PT, R0, 0x1a, !P1 ;  /* 0x0000001a0000780c */ /* 0x000fe40004f41670 */
[----:B0-----:R-:W-:Y:S01]  /*25a40*/  F2FP.SATFINITE.E4M3.F32.PACK_AB_MERGE_C R7, RZ, R2, RZ ;  /* 0x00000002ff07723e */ /* 0x001fe200048070ff */
[----:B------:R-:W-:Y:S01]  /*25a50*/  FMUL R2, R40, UR20 ;  /* 0x0000001428027c20 */ /* 0x000fe20008400000 */
[----:B-1----:R-:W-:Y:S01]  /*25a60*/  F2FP.SATFINITE.E4M3.F32.PACK_AB_MERGE_C R9, RZ, R3, RZ ;  /* 0x00000003ff09723e */ /* 0x002fe200048070ff */
[----:B------:R-:W4:Y:S01]  /*25a70*/  LDL.LU R40, [R1+0x2ac] ;  /* 0x0002ac0001287983 */ /* 0x000f220000300800 */
[----:B------:R-:W-:-:S03]  /*25a80*/  F2FP.SATFINITE.E4M3.F32.PACK_AB_MERGE_C R13, RZ, R4, RZ ;  /* 0x00000004ff0d723e */ /* 0x000fc600048070ff */
[----:B------:R0:W-:Y:S01]  /*25a90*/  @!P6 STG.E.U8 desc[UR14][R28.64+0x11], R7 ;  /* 0x000011071c00e986 */ /* 0x0001e2000c10110e */
[----:B------:R-:W-:Y:S01]  /*25aa0*/  ISETP.LT.OR P6, PT, R0, 0x1a, !P0 ;  /* 0x0000001a0000780c */ /* 0x000fe200047c1670 */
[----:B------:R-:W-:Y:S02]  /*25ab0*/  FMUL R3, R39, UR20 ;  /* 0x0000001427037c20 */ /* 0x000fe40008400000 */
[----:B------:R-:W4:Y:S01]  /*25ac0*/  LDL.LU R39, [R1+0x2b0] ;  /* 0x0002b00001277983 */ /* 0x000f220000300800 */
[----:B0-----:R-:W-:-:S03]  /*25ad0*/  F2FP.SATFINITE.E4M3.F32.PACK_AB_MERGE_C R7, RZ, R2, RZ ;  /* 0x00000002ff07723e */ /* 0x001fc600048070ff */
[----:B------:R-:W-:Y:S04]  /*25ae0*/  @!P5 STG.E.U8 desc[UR14][R28.64+0x10], R11 ;  /* 0x0000100b1c00d986 */ /* 0x000fe8000c10110e */
[----:B------:R0:W-:Y:S04]  /*25af0*/  @!P3 STG.E.U8 desc[UR14][R30.64+0x18], R9 ;  /* 0x000018091e00b986 */ /* 0x0001e8000c10110e */
[----:B------:R1:W-:Y:S01]  /*25b00*/  @!P2 STG.E.U8 desc[UR14][R30.64+0x19], R13 ;  /* 0x0000190d1e00a986 */ /* 0x0003e2000c10110e */
[----:B0-----:R-:W-:-:S03]  /*25b10*/  F2FP.SATFINITE.E4M3.F32.PACK_AB_MERGE_C R9, RZ, R3, RZ ;  /* 0x00000003ff09723e */ /* 0x001fc600048070ff */
[----:B------:R0:W-:Y:S01]  /*25b20*/  @!P6 STG.E.U8 desc[UR14][R28.64+0x19], R7 ;  /* 0x000019071c00e986 */ /* 0x0001e2000c10110e */
[----:B------:R-:W-:-:S03]  /*25b30*/  FMUL R4, R38, UR20 ;  /* 0x0000001426047c20 */ /* 0x000fc60008400000 */
[----:B------:R-:W4:Y:S02]  /*25b40*/  LDL.LU R38, [R1+0x2b4] ;  /* 0x0002b40001267983 */ /* 0x000f240000300800 */
[----:B------:R-:W-:Y:S01]  /*25b50*/  F2FP.SATFINITE.E4M3.F32.PACK_AB_MERGE_C R11, RZ, R4, RZ ;  /* 0x00000004ff0b723e */ /* 0x000fe200048070ff */
[----:B------:R-:W-:Y:S02]  /*25b60*/  FMUL R2, R37, UR20 ;  /* 0x0000001425027c20 */ /* 0x000fe40008400000 */
[----:B------:R-:W4:Y:S03]  /*25b70*/  LDL.LU R37, [R1+0x2b8] ;  /* 0x0002b80001257983 */ /* 0x000f260000300800 */
[----:B-1----:R-:W-:Y:S01]  /*25b80*/  F2FP.SATFINITE.E4M3.F32.PACK_AB_MERGE_C R13, RZ, R2, RZ ;  /* 0x00000002ff0d723e */ /* 0x002fe200048070ff */
[----:B------:R-:W-:Y:S02]  /*25b90*/  FMUL R3, R36, UR20 ;  /* 0x0000001424037c20 */ /* 0x000fe40008400000 */
[----:B------:R-:W4:Y:S01]  /*25ba0*/  LDL.LU R36, [R1+0x2bc] ;  /* 0x0002bc0001247983 */ /* 0x000f220000300800 */
[----:B--2---:R-:W-:-:S03]  /*25bb0*/  FMUL R2, R35, UR20 ;  /* 0x0000001423027c20 */ /* 0x004fc60008400000 */
[----:B------:R-:W2:Y:S02]  /*25bc0*/  LDL.LU R35, [R1+0x2c0] ;  /* 0x0002c00001237983 */ /* 0x000ea40000300800 */
[----:B0-----:R-:W-:Y:S01]  /*25bd0*/  F2FP.SATFINITE.E4M3.F32.PACK_AB_MERGE_C R7, RZ, R2, RZ ;  /* 0x00000002ff07723e */ /* 0x001fe200048070ff */
[----:B---3--:R-:W-:Y:S02]  /*25be0*/  FMUL R4, R33, UR20 ;  /* 0x0000001421047c20 */ /* 0x008fe40008400000 */
[----:B------:R-:W3:Y:S01]  /*25bf0*/  LDL.LU R33, [R1+0x2c4] ;  /* 0x0002c40001217983 */ /* 0x000ee20000300800 */
[----:B----4-:R-:W-:-:S03]  /*25c00*/  FMUL R2, R32, UR20 ;  /* 0x0000001420027c20 */ /* 0x010fc60008400000 */
[----:B------:R-:W4:Y:S01]  /*25c10*/  LDL.LU R32, [R1+0x2c8] ;  /* 0x0002c80001207983 */ /* 0x000f220000300800 */
[C---:B------:R-:W-:Y:S02]  /*25c20*/  ISETP.LT.OR P5, PT, R0.reuse, 0x19, !P0 ;  /* 0x000000190000780c */ /* 0x040fe400047a1670 */
[C---:B------:R-:W-:Y:S02]  /*25c30*/  ISETP.LT.OR P3, PT, R0.reuse, 0x21, !P1 ;  /* 0x000000210000780c */ /* 0x040fe40004f61670 */
[C---:B------:R-:W-:Y:S02]  /*25c40*/  ISETP.LT.OR P2, PT, R0.reuse, 0x22, !P1 ;  /* 0x000000220000780c */ /* 0x040fe40004f41670 */
[----:B------:R-:W-:Y:S02]  /*25c50*/  F2FP.SATFINITE.E4M3.F32.PACK_AB_MERGE_C R5, RZ, R5, RZ ;  /* 0x00000005ff05723e */ /* 0x000fe400048070ff */
[----:B------:R-:W-:-:S05]  /*25c60*/  ISETP.LT.OR P6, PT, R0, 0x22, !P0 ;  /* 0x000000220000780c */ /* 0x000fca00047c1670 */
[----:B------:R0:W-:Y:S01]  /*25c70*/  @!P5 STG.E.U8 desc[UR14][R28.64+0x18], R5 ;  /* 0x000018051c00d986 */ /* 0x0001e2000c10110e */
[----:B------:R-:W-:-:S03]  /*25c80*/  ISETP.LT.OR P5, PT, R0, 0x21, !P0 ;  /* 0x000000210000780c */ /* 0x000fc600047a1670 */
[----:B------:R-:W-:Y:S01]  /*25c90*/  @!P3 STG.E.U8 desc[UR14][R30.64+0x20], R9 ;  /* 0x000020091e00b986 */ /* 0x000fe2000c10110e */
[----:B------:R-:W-:-:S03]  /*25ca0*/  ISETP.LT.OR P3, PT, R0, 0x29, !P1 ;  /* 0x000000290000780c */ /* 0x000fc60004f61670 */
[----:B------:R1:W-:Y:S01]  /*25cb0*/  @!P2 STG.E.U8 desc[UR14][R30.64+0x21], R11 ;  /* 0x0000210b1e00a986 */ /* 0x0003e2000c10110e */
[----:B------:R-:W-:Y:S02]  /*25cc0*/  ISETP.LT.OR P2, PT, R0, 0x2a, !P1 ;  /* 0x0000002a0000780c */ /* 0x000fe40004f41670 */
[----:B0-----:R-:W-:Y:S02]  /*25cd0*/  F2FP.SATFINITE.E4M3.F32.PACK_AB_MERGE_C R5, RZ, R3, RZ ;  /* 0x00000003ff05723e */ /* 0x001fe400048070ff */
[----:B-1----:R-:W-:Y:S01]  /*25ce0*/  F2FP.SATFINITE.E4M3.F32.PACK_AB_MERGE_C R11, RZ, R2, RZ ;  /* 0x00000002ff0b723e */ /* 0x002fe200048070ff */
[----:B------:R-:W-:Y:S02]  /*25cf0*/  FMUL R2, R40, UR20 ;  /* 0x0000001428027c20 */ /* 0x000fe40008400000 */
[----:B------:R-:W4:Y:S01]  /*25d00*/  LDL.LU R40, [R1+0x2cc] ;  /* 0x0002cc0001287983 */ /* 0x000f220000300800 */
[----:B------:R-:W-:-:S03]  /*25d10*/  F2FP.SATFINITE.E4M3.F32.PACK_AB_MERGE_C R9, RZ, R4, RZ ;  /* 0x00000004ff09723e */ /* 0x000fc600048070ff */
[----:B------:R-:W-:Y:S01]  /*25d20*/  @!P6 STG.E.U8 desc[UR14][R28.64+0x21], R5 ;  /* 0x000021051c00e986 */ /* 0x000fe2000c10110e */
[----:B------:R-:W-:-:S03]  /*25d30*/  FMUL R3, R39, UR20 ;  /* 0x0000001427037c20 */ /* 0x000fc60008400000 */
[----:B------:R-:W4:Y:S01]  /*25d40*/  LDL.LU R39, [R1+0x2d0] ;  /* 0x0002d00001277983 */ /* 0x000f220000300800 */
[----:B------:R-:W-:-:S03]  /*25d50*/  ISETP.LT.OR P6, PT, R0, 0x2a, !P0 ;  /* 0x0000002a0000780c */ /* 0x000fc600047c1670 */
[----:B------:R-:W-:Y:S04]  /*25d60*/  @!P5 STG.E.U8 desc[UR14][R28.64+0x20], R13 ;  /* 0x0000200d1c00d986 */ /* 0x000fe8000c10110e */
[----:B------:R0:W-:Y:S04]  /*25d70*/  @!P3 STG.E.U8 desc[UR14][R30.64+0x28], R7 ;  /* 0x000028071e00b986 */ /* 0x0001e8000c10110e */
[----:B------:R1:W-:Y:S01]  /*25d80*/  @!P2 STG.E.U8 desc[UR14][R30.64+0x29], R9 ;  /* 0x000029091e00a986 */ /* 0x0003e2000c10110e */
[----:B0-----:R-:W-:Y:S02]  /*25d90*/  F2FP.SATFINITE.E4M3.F32.PACK_AB_MERGE_C R7, RZ, R2, RZ ;  /* 0x00000002ff07723e */ /* 0x001fe400048070ff */
[----:B-1----:R-:W-:-:S03]  /*25da0*/  F2FP.SATFINITE.E4M3.F32.PACK_AB_MERGE_C R9, RZ, R3, RZ ;  /* 0x00000003ff09723e */ /* 0x002fc600048070ff */
[----:B------:R0:W-:Y:S01]  /*25db0*/  @!P6 STG.E.U8 desc[UR14][R28.64+0x29], R7 ;  /* 0x000029071c00e986 */ /* 0x0001e2000c10110e */
[----:B------:R-:W-:-:S03]  /*25dc0*/  FMUL R4, R38, UR20 ;  /* 0x0000001426047c20 */ /* 0x000fc60008400000 */
[----:B------:R-:W4:Y:S02]  /*25dd0*/  LDL.LU R38, [R1+0x2d4] ;  /* 0x0002d40001267983 */ /* 0x000f240000300800 */
[----:B------:R-:W-:Y:S01]  /*25de0*/  F2FP.SATFINITE.E4M3.F32.PACK_AB_MERGE_C R13, RZ, R4, RZ ;  /* 0x00000004ff0d723e */ /* 0x000fe200048070ff */
        /* <DEDUP_REMOVED lines=21> */
[----:B------:R-:W-:Y:S02]  /*25f40*/  F2FP.SATFINITE.E4M3.F32.PACK_AB_MERGE_C R5, RZ, R5, RZ ;  /* 0x00000005ff05723e */ /* 0x000fe400048070ff */
[----:B0-----:R-:W-:Y:S02]  /*25f50*/  F2FP.SATFINITE.E4M3.F32.PACK_AB_MERGE_C R13, RZ, R2, RZ ;  /* 0x00000002ff0d723e */ /* 0x001fe400048070ff */
[----:B-1----:R-:W-:Y:S01]  /*25f60*/  F2FP.SATFINITE.E4M3.F32.PACK_AB_MERGE_C R9, RZ, R3, RZ ;  /* 0x00000003ff09723e */ /* 0x002fe200048070ff */
[----:B------:R-:W-:Y:S02]  /*25f70*/  FMUL R3, R40, UR20 ;  /* 0x0000001428037c20 */ /* 0x000fe40008400000 */
[----:B------:R-:W4:Y:S01]  /*25f80*/  LDL.LU R40, [R1+0x2ec] ;  /* 0x0002ec0001287983 */ /* 0x000f220000300800 */
[----:B------:R-:W-:Y:S01]  /*25f90*/  F2FP.SATFINITE.E4M3.F32.PACK_AB_MERGE_C R11, RZ, R4, RZ ;  /* 0x00000004ff0b723e */ /* 0x000fe200048070ff */
[----:B------:R-:W-:-:S02]  /*25fa0*/  FMUL R2, R39, UR20 ;  /* 0x0000001427027c20 */ /* 0x000fc40008400000 */
[----:B------:R-:W4:Y:S04]  /*25fb0*/  LDL.LU R39, [R1+0x2f0] ;  /* 0x0002f00001277983 */ /* 0x000f280000300800 */
[----:B------:R0:W-:Y:S01]  /*25fc0*/  @!P6 STG.E.U8 desc[UR14][R28.64+0x31], R7 ;  /* 0x000031071c00e986 */ /* 0x0001e2000c10110e */
[----:B------:R-:W-:-:S03]  /*25fd0*/  ISETP.LT.OR P6, PT, R0, 0x3a, !P0 ;  /* 0x0000003a0000780c */ /* 0x000fc600047c1670 */
[----:B------:R1:W-:Y:S01]  /*25fe0*/  @!P5 STG.E.U8 desc[UR14][R28.64+0x30], R5 ;  /* 0x000030051c00d986 */ /* 0x0003e2000c10110e */
[----:B0-----:R-:W-:-:S03]  /*25ff0*/  F2FP.SATFINITE.E4M3.F32.PACK_AB_MERGE_C R7, RZ, R2, RZ ;  /* 0x00000002ff07723e */ /* 0x001fc600048070ff */
[----:B------:R-:W-:Y:S01]  /*26000*/  @!P2 STG.E.U8 desc[UR14][R30.64+0x39], R11 ;  /* 0x0000390b1e00a986 */ /* 0x000fe2000c10110e */
[----:B-1----:R-:W-:-:S03]  /*26010*/  F2FP.SATFINITE.E4M3.F32.PACK_AB_MERGE_C R5, RZ, R3, RZ ;  /* 0x00000003ff05723e */ /* 0x002fc600048070ff */
[----:B------:R0:W-:Y:S04]  /*26020*/  @!P3 STG.E.U8 desc[UR14][R30.64+0x38], R9 ;  /* 0x000038091e00b986 */ /* 0x0001e8000c10110e */
[----:B------:R4:W-:Y:S01]  /*26030*/  @!P6 STG.E.U8 desc[UR14][R28.64+0x39], R5 ;  /* 0x000039051c00e986 */ /* 0x0009e2000c10110e */
[----:B------:R-:W-:-:S03]  /*26040*/  FMUL R4, R38, UR20 ;  /* 0x0000001426047c20 */ /* 0x000fc60008400000 */
[----:B------:R-:W4:Y:S02]  /*26050*/  LDL.LU R38, [R1+0x2f4] ;  /* 0x0002f40001267983 */ /* 0x000f240000300800 */
[----:B0-----:R-:W-:Y:S01]  /*26060*/  F2FP.SATFINITE.E4M3.F32.PACK_AB_MERGE_C R9, RZ, R4, RZ ;  /* 0x00000004ff09723e */ /* 0x001fe200048070ff */
        /* <DEDUP_REMOVED lines=26> */
[----:B------:R0:W-:Y:S01]  /*26210*/  @!P6 STG.E.U8 desc[UR14][R28.64+0x41], R7 ;  /* 0x000041071c00e986 */ /* 0x0001e2000c10110e */
[----:B------:R-:W-:-:S03]  /*26220*/  FMUL R3, R39, UR20 ;  /* 0x0000001427037c20 */ /* 0x000fc60008400000 */
[----:B------:R-:W4:Y:S01]  /*26230*/  LDL.LU R39, [R1+0x310] ;  /* 0x0003100001277983 */ /* 0x000f220000300800 */
[----:B------:R-:W-:Y:S02]  /*26240*/  ISETP.LT.OR P6, PT, R0, 0x4a, !P0 ;  /* 0x0000004a0000780c */ /* 0x000fe400047c1670 */
[----:B0-----:R-:W-:Y:S01]  /*26250*/  F2FP.SATFINITE.E4M3.F32.PACK_AB_MERGE_C R7, RZ, R2, RZ ;  /* 0x00000002ff07723e */ /* 0x001fe200048070ff */
        /* <DEDUP_REMOVED lines=155> */
[----:B------:R-:W-:Y:S01]  /*26c10*/  F2FP.SATFINITE.E4M3.F32.PACK_AB_MERGE_C R9, RZ, R4, RZ ;  /* 0x00000004ff09723e */ /* 0x000fe200048070ff */
[----:B------:R-:W-:-:S02]  /*26c20*/  FMUL R3, R39, UR20 ;  /* 0x0000001427037c20 */ /* 0x000fc40008400000 */
[----:B------:R-:W4:Y:S04]  /*26c30*/  LDL.LU R39, [R1+0x390] ;  /* 0x0003900001277983 */ /* 0x000f280000300800 */
[----:B------:R-:W-:Y:S04]  /*26c40*/  @!P6 STG.E.U8 desc[UR14][R28.64+0x81], R5 ;  /* 0x000081051c00e986 */ /* 0x000fe8000c10110e */
[----:B------:R-:W-:Y:S04]  /*26c50*/  @!P5 STG.E.U8 desc[UR14][R28.64+0x80], R13 ;  /* 0x0000800d1c00d986 */ /* 0x000fe8000c10110e */
[----:B------:R0:W-:Y:S04]  /*26c60*/  @!P3 STG.E.U8 desc[UR14][R30.64+0x88], R7 ;  /* 0x000088071e00b986 */ /* 0x0001e8000c10110e */
[----:B------:R1:W-:Y:S01]  /*26c70*/  @!P2 STG.E.U8 desc[UR14][R30.64+0x89], R9 ;  /* 0x000089091e00a986 */ /* 0x0003e2000c10110e */
[----:B0-----:R-:W-:-:S02]  /*26c80*/  F2FP.SATFINITE.E4M3.F32.PACK_AB_MERGE_C R7, RZ, R2, RZ ;  /* 0x00000002ff07723e */ /* 0x001fc400048070ff */
[----:B-1----:R-:W-:Y:S01]  /*26c90*/  F2FP.SATFINITE.E4M3.F32.PACK_AB_MERGE_C R9, RZ, R3, RZ ;  /* 0x00000003ff09723e */ /* 0x002fe200048070ff */
[----:B------:R-:W-:Y:S02]  /*26ca0*/  FMUL R4, R38, UR20 ;  /* 0x0000001426047c20 */ /* 0x000fe40008400000 */
[----:B------:R-:W4:Y:S03]  /*26cb0*/  LDL.LU R38, [R1+0x394] ;  /* 0x0003940001267983 */ /* 0x000f260000300800 */
[----:B------:R-:W-:Y:S01]  /*26cc0*/  F2FP.SATFINITE.E4M3.F32.PACK_AB_MERGE_C R13, RZ, R4, RZ ;  /* 0x00000004ff0d723e */ /* 0x000fe200048070ff */
[----:B------:R-:W-:Y:S02]  /*26cd0*/  FMUL R5, R37, UR20 ;  /* 0x0000001425057c20 */ /* 0x000fe40008400000 */
[----:B------:R-:W4:Y:S01]  /*26ce0*/  LDL.LU R37, [R1+0x398] ;  /* 0x0003980001257983 */ /* 0x000f220000300800 */
[----:B------:R-:W-:-:S03]  /*26cf0*/  FMUL R2, R36, UR20 ;  /* 0x0000001424027c20 */ /* 0x000fc60008400000 */
[----:B------:R-:W4:Y:S01]  /*26d00*/  LDL.LU R36, [R1+0x39c] ;  /* 0x00039c0001247983 */ /* 0x000f220000300800 */
[----:B--2---:R-:W-:-:S03]  /*26d10*/  FMUL R3, R35, UR20 ;  /* 0x0000001423037c20 */ /* 0x004fc60008400000 */
[----:B------:R-:W2:Y:S01]  /*26d20*/  LDL.LU R35, [R1+0x3a0] ;  /* 0x0003a00001237983 */ /* 0x000ea20000300800 */
        /* <DEDUP_REMOVED lines=9> */
[----:B------:R0:W-:Y:S01]  /*26dc0*/  @!P6 STG.E.U8 desc[UR14][R28.64+0x89], R7 ;  /* 0x000089071c00e986 */ /* 0x0001e2000c10110e */
[----:B------:R-:W-:-:S03]  /*26dd0*/  ISETP.LT.OR P6, PT, R0, 0x92, !P0 ;  /* 0x000000920000780c */ /* 0x000fc600047c1670 */
[----:B------:R-:W-:Y:S01]  /*26de0*/  @!P5 STG.E.U8 desc[UR14][R28.64+0x88], R11 ;  /* 0x0000880b1c00d986 */ /* 0x000fe2000c10110e */
[----:B------:R-:W-:-:S03]  /*26df0*/  ISETP.LT.OR P5, PT, R0, 0x91, !P0 ;  /* 0x000000910000780c */ /* 0x000fc600047a1670 */
[----:B------:R1:W-:Y:S01]  /*26e00*/  @!P3 STG.E.U8 desc[UR14][R30.64+0x90], R9 ;  /* 0x000090091e00b986 */ /* 0x0003e2000c10110e */
[C---:B------:R-:W-:Y:S02]  /*26e10*/  ISETP.LT.OR P3, PT, R0.reuse, 0x99, !P1 ;  /* 0x000000990000780c */ /* 0x040fe40004f61670 */
[----:B0-----:R-:W-:Y:S01]  /*26e20*/  F2FP.SATFINITE.E4M3.F32.PACK_AB_MERGE_C R7, RZ, R2, RZ ;  /* 0x00000002ff07723e */ /* 0x001fe200048070ff */
[----:B------:R-:W-:Y:S01]  /*26e30*/  @!P2 STG.E.U8 desc[UR14][R30.64+0x91], R13 ;  /* 0x0000910d1e00a986 */ /* 0x000fe2000c10110e */
[----:B------:R-:W-:Y:S02]  /*26e40*/  ISETP.LT.OR P2, PT, R0, 0x9a, !P1 ;  /* 0x0000009a0000780c */ /* 0x000fe40004f41670 */
        /* <DEDUP_REMOVED lines=86> */
[----:B------:R0:W-:Y:S01]  /*273b0*/  @!P6 STG.E.U8 desc[UR14][R28.64+0xb1], R7 ;  /* 0x0000b1071c00e986 */ /* 0x0001e2000c10110e */
[----:B------:R-:W-:-:S03]  /*273c0*/  ISETP.LT.OR P6, PT, R0, 0xba, !P0 ;  /* 0x000000ba0000780c */ /* 0x000fc600047c1670 */
[----:B------:R-:W4:Y:S04]  /*273d0*/  LDL.LU R39, [R1+0x3f0] ;  /* 0x0003f00001277983 */ /* 0x000f280000300800 */
        /* <DEDUP_REMOVED lines=33> */
[----:B------:R0:W-:Y:S01]  /*275f0*/  @!P6 STG.E.U8 desc[UR14][R28.64+0xc1], R7 ;  /* 0x0000c1071c00e986 */ /* 0x0001e2000c10110e */
[----:B------:R-:W-:-:S03]  /*27600*/  ISETP.LT.OR P6, PT, R0, 0xca, !P0 ;  /* 0x000000ca0000780c */ /* 0x000fc600047c1670 */
[----:B------:R-:W4:Y:S01]  /*27610*/  LDL.LU R40, [R1+0x40c] ;  /* 0x00040c0001287983 */ /* 0x000f220000300800 */
[----:B------:R-:W-:Y:S01]  /*27620*/  F2FP.SATFINITE.E4M3.F32.PACK_AB_MERGE_C R13, RZ, R4, RZ ;  /* 0x00000004ff0d723e */ /* 0x000fe200048070ff */
        /* <DEDUP_REMOVED lines=24> */
[C---:B------:R-:W-:Y:S01]  /*277b0*/  ISETP.LT.OR P3, PT, R0.reuse, 0xd1, !P1 ;  /* 0x000000d10000780c */ /* 0x040fe20004f61670 */
[----:B------:R-:W4:Y:S01]  /*277c0*/  LDL.LU R42, [R1+0x42c] ;  /* 0x00042c00012a7983 */ /* 0x000f220000300800 */
[C---:B------:R-:W-:Y:S02]  /*277d0*/  ISETP.LT.OR P2, PT, R0.reuse, 0xd2, !P1 ;  /* 0x000000d20000780c */ /* 0x040fe40004f41670 */
[----:B------:R-:W-:Y:S02]  /*277e0*/  ISETP.LT.OR P6, PT, R0, 0xd2, !P0 ;  /* 0x000000d20000780c */ /* 0x000fe400047c1670 */
[----:B------:R-:W-:-:S05]  /*277f0*/  F2FP.SATFINITE.E4M3.F32.PACK_AB_MERGE_C R5, RZ, R5, RZ ;  /* 0x00000005ff05723e */ /* 0x000fca00048070ff */
[----:B------:R0:W-:Y:S01]  /*27800*/  @!P5 STG.E.U8 desc[UR14][R28.64+0xc8], R5 ;  /* 0x0000c8051c00d986 */ /* 0x0001e2000c10110e */
[----:B------:R-:W-:-:S03]  /*27810*/  ISETP.LT.OR P5, PT, R0, 0xd1, !P0 ;  /* 0x000000d10000780c */ /* 0x000fc600047a1670 */
[----:B------:R-:W-:Y:S01]  /*27820*/  @!P3 STG.E.U8 desc[UR14][R30.64+0xd0], R9 ;  /* 0x0000d0091e00b986 */ /* 0x000fe2000c10110e */
[----:B------:R-:W-:-:S03]  /*27830*/  ISETP.LT.OR P3, PT, R0, 0xd9, !P1 ;  /* 0x000000d90000780c */ /* 0x000fc60004f61670 */
[----:B------:R1:W-:Y:S01]  /*27840*/  @!P2 STG.E.U8 desc[UR14][R30.64+0xd1], R11 ;  /* 0x0000d10b1e00a986 */ /* 0x0003e2000c10110e */
[----:B0-----:R-:W-:Y:S02]  /*27850*/  F2FP.SATFINITE.E4M3.F32.PACK_AB_MERGE_C R5, RZ, R3, RZ ;  /* 0x00000003ff05723e */ /* 0x001fe400048070ff */
[----:B------:R-:W-:-:S03]  /*27860*/  ISETP.LT.OR P2, PT, R0, 0xda, !P1 ;  /* 0x000000da0000780c */ /* 0x000fc60004f41670 */
[----:B------:R-:W-:Y:S01]  /*27870*/  @!P6 STG.E.U8 desc[UR14][R28.64+0xd1], R5 ;  /* 0x0000d1051c00e986 */ /* 0x000fe2000c10110e */
[----:B-1----:R-:W-:Y:S02]  /*27880*/  F2FP.SATFINITE.E4M3.F32.PACK_AB_MERGE_C R11, RZ, R2, RZ ;  /* 0x00000002ff0b723e */ /* 0x002fe400048070ff */
[----:B------:R-:W-:Y:S01]  /*27890*/  ISETP.LT.OR P6, PT, R0, 0xda, !P0 ;  /* 0x000000da0000780c */ /* 0x000fe200047c1670 */
[----:B------:R-:W-:Y:S02]  /*278a0*/  FMUL R2, R40, UR20 ;  /* 0x0000001428027c20 */ /* 0x000fe40008400000 */
[----:B------:R-:W4:Y:S01]  /*278b0*/  LDL.LU R40, [R1+0x430] ;  /* 0x0004300001287983 */ /* 0x000f220000300800 */
[----:B------:R-:W-:-:S03]  /*278c0*/  FMUL R3, R39, UR20 ;  /* 0x0000001427037c20 */ /* 0x000fc60008400000 */
[----:B------:R-:W4:Y:S01]  /*278d0*/  LDL.LU R39, [R1+0x434] ;  /* 0x0004340001277983 */ /* 0x000f220000300800 */
[----:B------:R-:W-:-:S03]  /*278e0*/  F2FP.SATFINITE.E4M3.F32.PACK_AB_MERGE_C R9, RZ, R4, RZ ;  /* 0x00000004ff09723e */ /* 0x000fc600048070ff */
        /* <DEDUP_REMOVED lines=13> */
[----:B--2---:R-:W-:Y:S01]  /*279c0*/  FMUL R3, R35, UR20 ;  /* 0x0000001423037c20 */ /* 0x004fe20008400000 */
[----:B0-----:R-:W-:Y:S02]  /*279d0*/  F2FP.SATFINITE.E4M3.F32.PACK_AB_MERGE_C R7, RZ, R2, RZ ;  /* 0x00000002ff07723e */ /* 0x001fe400048070ff */
        /* <DEDUP_REMOVED lines=15> */
[----:B------:R-:W-:Y:S02]  /*27ad0*/  F2FP.SATFINITE.E4M3.F32.PACK_AB_MERGE_C R5, RZ, R5, RZ ;  /* 0x00000005ff05723e */ /* 0x000fe400048070ff */
[----:B0-----:R-:W-:Y:S01]  /*27ae0*/  F2FP.SATFINITE.E4M3.F32.PACK_AB_MERGE_C R11, RZ, R4, RZ ;  /* 0x00000004ff0b723e */ /* 0x001fe200048070ff */
[----:B------:R0:W-:Y:S01]  /*27af0*/  @!P6 STG.E.U8 desc[UR14][R28.64+0xe1], R7 ;  /* 0x0000e1071c00e986 */ /* 0x0001e2000c10110e */
[C---:B------:R-:W-:Y:S02]  /*27b00*/  ISETP.LT.OR P6, PT, R0.reuse, 0xea, !P0 ;  /* 0x000000ea0000780c */ /* 0x040fe400047c1670 */
[----:B-1----:R-:W-:Y:S01]  /*27b10*/  F2FP.SATFINITE.E4M3.F32.PACK_AB_MERGE_C R9, RZ, R3, RZ ;  /* 0x00000003ff09723e */ /* 0x002fe200048070ff */
[----:B------:R1:W-:Y:S01]  /*27b20*/  @!P5 STG.E.U8 desc[UR14][R28.64+0xe0], R5 ;  /* 0x0000e0051c00d986 */ /* 0x0003e2000c10110e */
[----:B------:R-:W-:-:S03]  /*27b30*/  ISETP.LT.OR P5, PT, R0, 0xe9, !P0 ;  /* 0x000000e90000780c */ /* 0x000fc600047a1670 */
[----:B------:R-:W-:Y:S01]  /*27b40*/  @!P2 STG.E.U8 desc[UR14][R30.64+0xe9], R11 ;  /* 0x0000e90b1e00a986 */ /* 0x000fe2000c10110e */
[----:B------:R-:W-:Y:S01]  /*27b50*/  ISETP.LT.OR P2, PT, R0, 0xf2, !P1 ;  /* 0x000000f20000780c */ /* 0x000fe20004f41670 */
[----:B------:R-:W-:Y:S02]  /*27b60*/  FMUL R3, R42, UR20 ;  /* 0x000000142a037c20 */ /* 0x000fe40008400000 */
[----:B------:R1:W-:Y:S01]  /*27b70*/  @!P3 STG.E.U8 desc[UR14][R30.64+0xe8], R9 ;  /* 0x0000e8091e00b986 */ /* 0x0003e2000c10110e */
[----:B------:R-:W-:Y:S02]  /*27b80*/  ISETP.LT.OR P3, PT, R0, 0xf1, !P1 ;  /* 0x000000f10000780c */ /* 0x000fe40004f61670 */
[----:B------:R-:W-:Y:S01]  /*27b90*/  F2FP.SATFINITE.E4M3.F32.PACK_AB_MERGE_C R13, RZ, R2, RZ ;  /* 0x00000002ff0d723e */ /* 0x000fe200048070ff */
[----:B------:R-:W-:Y:S01]  /*27ba0*/  FMUL R4, R39, UR20 ;  /* 0x0000001427047c20 */ /* 0x000fe20008400000 */
[----:B------:R-:W-:Y:S01]  /*27bb0*/  FMUL R2, R40, UR20 ;  /* 0x0000001428027c20 */ /* 0x000fe20008400000 */
[----:B------:R-:W-:-:S03]  /*27bc0*/  F2FP.SATFINITE.E4M3.F32.PACK_AB_MERGE_C R3, RZ, R3, RZ ;  /* 0x00000003ff03723e */ /* 0x000fc600048070ff */
[----:B0-----:R-:W-:Y:S02]  /*27bd0*/  F2FP.SATFINITE.E4M3.F32.PACK_AB_MERGE_C R7, RZ, R4, RZ ;  /* 0x00000004ff07723e */ /* 0x001fe400048070ff */
[----:B-1----:R-:W-:Y:S01]  /*27be0*/  F2FP.SATFINITE.E4M3.F32.PACK_AB_MERGE_C R5, RZ, R2, RZ ;  /* 0x00000002ff05723e */ /* 0x002fe200048070ff */
[----:B------:R-:W-:Y:S01]  /*27bf0*/  @!P5 STG.E.U8 desc[UR14][R28.64+0xe8], R13 ;  /* 0x0000e80d1c00d986 */ /* 0x000fe2000c10110e */
[----:B------:R-:W-:-:S03]  /*27c00*/  ISETP.LT.OR P5, PT, R0, 0xf1, !P0 ;  /* 0x000000f10000780c */ /* 0x000fc600047a1670 */
[----:B------:R2:W-:Y:S01]  /*27c10*/  @!P6 STG.E.U8 desc[UR14][R28.64+0xe9], R3 ;  /* 0x0000e9031c00e986 */ /* 0x0005e2000c10110e */
[----:B------:R-:W-:-:S03]  /*27c20*/  ISETP.LT.OR P6, PT, R0, 0xf2, !P0 ;  /* 0x000000f20000780c */ /* 0x000fc600047c1670 */
[----:B------:R0:W-:Y:S01]  /*27c30*/  @!P2 STG.E.U8 desc[UR14][R30.64+0xf1], R7 ;  /* 0x0000f1071e00a986 */ /* 0x0001e2000c10110e */
[C---:B------:R-:W-:Y:S02]  /*27c40*/  ISETP.LT.OR P2, PT, R0.reuse, 0xf9, !P1 ;  /* 0x000000f90000780c */ /* 0x040fe40004f41670 */
[C---:B------:R-:W-:Y:S01]  /*27c50*/  ISETP.LT.OR P1, PT, R0.reuse, 0xfa, !P1 ;  /* 0x000000fa0000780c */ /* 0x040fe20004f21670 */
[----:B------:R4:W-:Y:S01]  /*27c60*/  @!P3 STG.E.U8 desc[UR14][R30.64+0xf0], R5 ;  /* 0x0000f0051e00b986 */ /* 0x0009e2000c10110e */
[C---:B------:R-:W-:Y:S02]  /*27c70*/  ISETP.LT.OR P3, PT, R0.reuse, 0xf9, !P0 ;  /* 0x000000f90000780c */ /* 0x040fe40004761670 */
[----:B------:R-:W-:Y:S01]  /*27c80*/  ISETP.LT.OR P0, PT, R0, 0xfa, !P0 ;  /* 0x000000fa0000780c */ /* 0x000fe20004701670 */
[----:B------:R-:W-:-:S05]  /*27c90*/  FMUL R2, R38, UR20 ;  /* 0x0000001426027c20 */ /* 0x000fca0008400000 */
[----:B------:R-:W-:-:S05]  /*27ca0*/  F2FP.SATFINITE.E4M3.F32.PACK_AB_MERGE_C R9, RZ, R2, RZ ;  /* 0x00000002ff09723e */ /* 0x000fca00048070ff */
[----:B------:R1:W-:Y:S01]  /*27cb0*/  @!P5 STG.E.U8 desc[UR14][R28.64+0xf0], R9 ;  /* 0x0000f0091c00d986 */ /* 0x0003e2000c10110e */
[----:B------:R-:W-:Y:S01]  /*27cc0*/  FMUL R0, R37, UR20 ;  /* 0x0000001425007c20 */ /* 0x000fe20008400000 */
[----:B------:R-:W-:Y:S01]  /*27cd0*/  FMUL R2, R36, UR20 ;  /* 0x0000001424027c20 */ /* 0x000fe20008400000 */
[----:B--2---:R-:W-:-:S03]  /*27ce0*/  FMUL R3, R35, UR20 ;  /* 0x0000001423037c20 */ /* 0x004fc60008400000 */
[----:B0-----:R-:W-:Y:S02]  /*27cf0*/  F2FP.SATFINITE.E4M3.F32.PACK_AB_MERGE_C R7, RZ, R0, RZ ;  /* 0x00000000ff07723e */ /* 0x001fe400048070ff */
[----:B------:R-:W-:Y:S02]  /*27d00*/  F2FP.SATFINITE.E4M3.F32.PACK_AB_MERGE_C R11, RZ, R2, RZ ;  /* 0x00000002ff0b723e */ /* 0x000fe400048070ff */
[----:B------:R-:W-:Y:S01]  /*27d10*/  F2FP.SATFINITE.E4M3.F32.PACK_AB_MERGE_C R3, RZ, R3, RZ ;  /* 0x00000003ff03723e */ /* 0x000fe200048070ff */
[----:B------:R1:W-:Y:S04]  /*27d20*/  @!P6 STG.E.U8 desc[UR14][R28.64+0xf1], R7 ;  /* 0x0000f1071c00e986 */ /* 0x0003e8000c10110e */
[----:B------:R1:W-:Y:S04]  /*27d30*/  @!P2 STG.E.U8 desc[UR14][R30.64+0xf8], R11 ;  /* 0x0000f80b1e00a986 */ /* 0x0003e8000c10110e */
[----:B------:R1:W-:Y:S01]  /*27d40*/  @!P1 STG.E.U8 desc[UR14][R30.64+0xf9], R3 ;  /* 0x0000f9031e009986 */ /* 0x0003e2000c10110e */
[----:B---3--:R-:W-:Y:S01]  /*27d50*/  FMUL R4, R33, UR20 ;  /* 0x0000001421047c20 */ /* 0x008fe20008400000 */
[----:B----4-:R-:W-:-:S04]  /*27d60*/  FMUL R5, R32, UR20 ;  /* 0x0000001420057c20 */ /* 0x010fc80008400000 */
[----:B------:R-:W-:Y:S02]  /*27d70*/  F2FP.SATFINITE.E4M3.F32.PACK_AB_MERGE_C R13, RZ, R4, RZ ;  /* 0x00000004ff0d723e */ /* 0x000fe400048070ff */
[----:B------:R-:W-:-:S03]  /*27d80*/  F2FP.SATFINITE.E4M3.F32.PACK_AB_MERGE_C R5, RZ, R5, RZ ;  /* 0x00000005ff05723e */ /* 0x000fc600048070ff */
[----:B------:R1:W-:Y:S04]  /*27d90*/  @!P3 STG.E.U8 desc[UR14][R28.64+0xf8], R13 ;  /* 0x0000f80d1c00b986 */ /* 0x0003e8000c10110e */
[----:B------:R1:W-:Y:S02]  /*27da0*/  @!P0 STG.E.U8 desc[UR14][R28.64+0xf9], R5 ;  /* 0x0000f9051c008986 */ /* 0x0003e4000c10110e */
.L_x_549:
[----:B------:R-:W-:Y:S05]  /*27db0*/  BSYNC B0 ;  /* 0x0000000000007941 */ /* 0x000fea0003800000 */
.L_x_35:
[----:B-12---:R-:W2:Y:S04]  /*27dc0*/  LDL.LU R3, [R1+0x458] ;  /* 0x0004580001037983 */ /* 0x006ea80000300800 */
[----:B-----5:R-:W2:Y:S01]  /*27dd0*/  LDL.LU R2, [R1+0x45c] ;  /* 0x00045c0001027983 */ /* 0x020ea20000300800 */
[----:B------:R-:W-:Y:S01]  /*27de0*/  ULDC UR6, c[0x0][0xc] ;  /* 0x0000030000067ab9 */ /* 0x000fe20000000800 */
[----:B------:R-:W-:Y:S01]  /*27df0*/  ULDC UR7, c[0x0][0x10] ;  /* 0x0000040000077ab9 */ /* 0x000fe20000000800 */
[----:B---34-:R-:W2:Y:S01]  /*27e00*/  LDC R5, c[0x0][0x14] ;  /* 0x00000500ff057b82 */ /* 0x018ea20000000800 */
[----:B------:R-:W-:Y:S01]  /*27e10*/  UIMAD.WIDE.U32 UR6, UR6, UR7, URZ ;  /* 0x00000007060672a5 */ /* 0x000fe2000f8e003f */
[----:B------:R-:W-:Y:S01]  /*27e20*/  PRMT R0, RZ, 0x7610, R0 ;  /* 0x00007610ff007816 */ /* 0x000fe20000000000 */
[----:B------:R-:W-:-:S04]  /*27e30*/  UMOV UR9, 0xffffffff ;  /* 0xffffffff00097882 */ /* 0x000fc80000000000 */
[----:B--2---:R-:W-:-:S04]  /*27e40*/  IMAD.WIDE.U32 R2, R5, UR6, R2 ;  /* 0x0000000605027c25 */ /* 0x004fc8000f8e0002 */
[----:B------:R-:W-:Y:S01]  /*27e50*/  IMAD R5, R5, UR7, RZ ;  /* 0x0000000705057c24 */ /* 0x000fe2000f8e02ff */
[----:B------:R-:W-:Y:S01]  /*27e60*/  ULDC.64 UR6, c[0x0][0x650] ;  /* 0x0001940000067ab9 */ /* 0x000fe20000000a00 */
[----:B------:R-:W-:Y:S01]  /*27e70*/  IMAD.MOV.U32 R11, RZ, RZ, R2 ;  /* 0x000000ffff0b7224 */ /* 0x000fe200078e0002 */
[----:B------:R-:W-:Y:S01]  /*27e80*/  ISETP.GE.U32.AND P0, PT, R2, UR6, PT ;  /* 0x0000000602007c0c */ /* 0x000fe2000bf06070 */
[----:B------:R-:W-:Y:S02]  /*27e90*/  IMAD.IADD R13, R3, 0x1, R5 ;  /* 0x00000001030d7824 */ /* 0x000fe400078e0205 */
[----:B------:R-:W-:-:S03]  /*27ea0*/  IMAD.MOV.U32 R2, RZ, RZ, -0x1 ;  /* 0xffffffffff027424 */ /* 0x000fc600078e00ff */
[----:B------:R1:W-:Y:S01]  /*27eb0*/  STL [R1+0x458], R13 ;  /* 0x0004580d01007387 */ /* 0x0003e20000100800 */
[----:B------:R-:W-:-:S03]  /*27ec0*/  ISETP.GE.U32.AND.EX P0, PT, R13, UR7, PT, P0 ;  /* 0x000000070d007c0c */ /* 0x000fc6000bf06100 */
[----:B------:R1:W-:Y:S04]  /*27ed0*/  STL [R1+0x45c], R11 ;  /* 0x00045c0b01007387 */ /* 0x0003e80000100800 */
[----:B------:R1:W-:Y:S06]  /*27ee0*/  STL [R1+0x460], R2 ;  /* 0x0004600201007387 */ /* 0x0003ec0000100800 */
[----:B------:R-:W-:Y:S05]  /*27ef0*/  @P0 BRA `(.L_x_550) ;  /* 0x0000000400740947 */ /* 0x000fea0003800000 */
[----:B------:R-:W2:Y:S01]  /*27f00*/  S2R R8, SR_CTAID.X ;  /* 0x0000000000087919 */ /* 0x000ea20000002500 */
[----:B------:R-:W-:Y:S01]  /*27f10*/  ULDC.64 UR18, c[0x0][0x628] ;  /* 0x00018a0000127ab9 */ /* 0x000fe20000000a00 */
[----:B------:R-:W3:Y:S01]  /*27f20*/  LDC R9, c[0x0][0x144] ;  /* 0x00005100ff097b82 */ /* 0x000ee20000000800 */
[----:B------:R-:W-:Y:S01]  /*27f30*/  ULDC UR6, c[0x0][0x150] ;  /* 0x0000540000067ab9 */ /* 0x000fe20000000800 */
[----:B------:R-:W4:Y:S01]  /*27f40*/  S2R R12, SR_CTAID.Y ;  /* 0x00000000000c7919 */ /* 0x000f220000002600 */
[----:B------:R-:W-:Y:S01]  /*27f50*/  ISETP.NE.U32.AND P0, PT, RZ, UR18, PT ;  /* 0x00000012ff007c0c */ /* 0x000fe2000bf05070 */
[----:B------:R-:W-:Y:S01]  /*27f60*/  ULDC UR23, c[0x0][0x630] ;  /* 0x00018c0000177ab9 */ /* 0x000fe20000000800 */
[----:B------:R-:W-:Y:S02]  /*27f70*/  R2UR UR16, R11 ;  /* 0x000000000b1072ca */ /* 0x000fe400000e0000 */
[----:B------:R-:W-:Y:S01]  /*27f80*/  ISETP.NE.AND.EX P0, PT, RZ, UR19, PT, P0 ;  /* 0x00000013ff007c0c */ /* 0x000fe2000bf05300 */
[----:B0-----:R-:W0:Y:S01]  /*27f90*/  LDC.64 R6, c[0x0][0x620] ;  /* 0x00018800ff067b82 */ /* 0x001e220000000a00 */
[----:B------:R-:W-:-:S02]  /*27fa0*/  R2UR UR17, R13 ;  /* 0x000000000d1172ca */ /* 0x000fc400000e0000 */
[----:B--2---:R-:W-:-:S05]  /*27fb0*/  I2FP.F32.U32 R0, R8 ;  /* 0x0000000800007245 */ /* 0x004fca0000201000 */
[----:B------:R-:W-:-:S06]  /*27fc0*/  FMUL R0, R0, UR6 ;  /* 0x0000000600007c20 */ /* 0x000fcc0008400000 */
[----:B------:R-:W2:Y:S01]  /*27fd0*/  F2I.U32.TRUNC.NTZ R0, R0 ;  /* 0x0000000000007305 */ /* 0x000ea2000020f000 */
[----:B----4-:R-:W-:Y:S05]  /*27fe0*/  @!P0 BRA `(.L_x_551) ;  /* 0x0000000000308947 */ /* 0x010fea0003800000 */
        /* <DEDUP_REMOVED lines=12> */
.L_x_551:
[----:B------:R-:W-:Y:S01]  /*280b0*/  USHF.R.U64 UR9, UR16, UR23, UR17 ;  /* 0x0000001710097299 */ /* 0x000fe20008001211 */
[----:B------:R-:W4:Y:S01]  /*280c0*/  LDC.64 R22, c[0x0][0x640] ;  /* 0x00019000ff167b82 */ /* 0x000f220000000a00 */
[----:B------:R-:W-:Y:S01]  /*280d0*/  USHF.R.U32.HI UR6, URZ, UR23, UR17 ;  /* 0x000000173f067299 */ /* 0x000fe20008011611 */
[----:B--2---:R-:W-:Y:S02]  /*280e0*/  IMAD.MOV R10, RZ, RZ, -R0 ;  /* 0x000000ffff0a7224 */ /* 0x004fe400078e0a00 */
[----:B-1----:R-:W-:Y:S01]  /*280f0*/  IMAD.MOV.U32 R2, RZ, RZ, R11 ;  /* 0x000000ffff027224 */ /* 0x002fe200078e000b */
[----:B------:R-:W-:Y:S01]  /*28100*/  IADD3 R5, P0, RZ, -UR9, RZ ;  /* 0x80000009ff057c10 */ /* 0x000fe2000ff1e0ff */
[----:B---3--:R-:W-:Y:S02]  /*28110*/  IMAD R18, R9, R10, R8 ;  /* 0x0000000a09127224 */ /* 0x008fe400078e0208 */
[----:B------:R-:W1:Y:S02]  /*28120*/  LDC R4, c[0x0][0x618] ;  /* 0x00018600ff047b82 */ /* 0x000e640000000800 */
[----:B------:R-:W-:Y:S01]  /*28130*/  IMAD.X R3, RZ, RZ, ~UR6, P0 ;  /* 0x80000006ff037e24 */ /* 0x000fe200080e06ff */
[----:B------:R-:W-:-:S03]  /*28140*/  ULDC UR6, c[0x0][0x154] ;  /* 0x0000550000067ab9 */ /* 0x000fc60000000800 */
[-C--:B0-----:R-:W-:Y:S02]  /*28150*/  IMAD R0, R3, R6.reuse, RZ ;  /* 0x0000000603007224 */ /* 0x081fe400078e02ff */
[----:B------:R-:W0:Y:S01]  /*28160*/  LDC R14, c[0x0][0x608] ;  /* 0x00018200ff0e7b82 */ /* 0x000e220000000800 */
[----:B------:R-:W-:Y:S02]  /*28170*/  IMAD.MOV.U32 R3, RZ, RZ, R13 ;  /* 0x000000ffff037224 */ /* 0x000fe400078e000d */
[----:B------:R-:W-:-:S05]  /*28180*/  IMAD.WIDE.U32 R2, R5, R6, R2 ;  /* 0x0000000605027225 */ /* 0x000fca00078e0002 */
[----:B------:R-:W2:Y:S01]  /*28190*/  LDC R20, c[0x0][0x658] ;  /* 0x00019600ff147b82 */ /* 0x000ea20000000800 */
[----:B------:R-:W-:Y:S01]  /*281a0*/  IMAD R5, R5, R7, R0 ;  /* 0x0000000705057224 */ /* 0x000fe200078e0200 */
[----:B------:R-:W-:Y:S01]  /*281b0*/  I2FP.F32.U32 R0, R12 ;  /* 0x0000000c00007245 */ /* 0x000fe20000201000 */
[----:B------:R-:W-:Y:S01]  /*281c0*/  IMAD.MOV.U32 R7, RZ, RZ, 0x1 ;  /* 0x00000001ff077424 */ /* 0x000fe200078e00ff */
[----:B----4-:R-:W-:Y:S01]  /*281d0*/  ISETP.NE.U32.AND P0, PT, R22, RZ, PT ;  /* 0x000000ff1600720c */ /* 0x010fe20003f05070 */
[----:B------:R-:W-:Y:S02]  /*281e0*/  IMAD.IADD R3, R3, 0x1, R5 ;  /* 0x0000000103037824 */ /* 0x000fe400078e0205 */
[----:B------:R-:W-:Y:S01]  /*281f0*/  FMUL R0, R0, UR6 ;  /* 0x0000000600007c20 */ /* 0x000fe20008400000 */
[----:B------:R-:W3:Y:S01]  /*28200*/  LDC R15, c[0x0][0x148] ;  /* 0x00005200ff0f7b82 */ /* 0x000ee20000000800 */
[----:B------:R-:W-:Y:S01]  /*28210*/  ISETP.NE.AND.EX P0, PT, R23, RZ, PT, P0 ;  /* 0x000000ff1700720c */ /* 0x000fe20003f05300 */
[----:B------:R-:W-:Y:S01]  /*28220*/  IMAD.MOV.U32 R5, RZ, RZ, -0x1 ;  /* 0xffffffffff057424 */ /* 0x000fe200078e00ff */
[-CC-:B-1----:R-:W-:Y:S01]  /*28230*/  SHF.R.U64 R10, R2, R4.reuse, R3.reuse ;  /* 0x00000004020a7219 */ /* 0x182fe20000001203 */
[----:B------:R1:W4:Y:S01]  /*28240*/  F2I.U32.TRUNC.NTZ R13, R0 ;  /* 0x00000000000d7305 */ /* 0x000322000020f000 */
[----:B------:R-:W-:-:S03]  /*28250*/  SHF.R.U32.HI R3, RZ, R4, R3 ;  /* 0x00000004ff037219 */ /* 0x000fc60000011603 */
[----:B------:R-:W1:Y:S01]  /*28260*/  LDC R16, c[0x0][0x600] ;  /* 0x00018000ff107b82 */ /* 0x000e620000000800 */
[-CC-:B0-----:R-:W-:Y:S02]  /*28270*/  SHF.R.U64 R8, R10, R14.reuse, R3.reuse ;  /* 0x0000000e0a087219 */ /* 0x181fe40000001203 */
[----:B------:R-:W-:-:S05]  /*28280*/  SHF.R.U32.HI R3, RZ, R14, R3 ;  /* 0x0000000eff037219 */ /* 0x000fca0000011603 */
[----:B------:R-:W0:Y:S01]  /*28290*/  LDC R17, c[0x0][0x648] ;  /* 0x00019200ff117b82 */ /* 0x000e220000000800 */
[-CC-:B--2---:R-:W-:Y:S02]  /*282a0*/  SHF.R.U64 R11, R8, R20.reuse, R3.reuse ;  /* 0x00000014080b7219 */ /* 0x184fe40000001203 */
[-C--:B------:R-:W-:Y:S02]  /*282b0*/  SHF.L.U32 R5, R5, R20.reuse, RZ ;  /* 0x0000001405057219 */ /* 0x080fe400000006ff */
[-C--:B------:R-:W-:Y:S01]  /*282c0*/  SHF.R.U32.HI R3, RZ, R20.reuse, R3 ;  /* 0x00000014ff037219 */ /* 0x080fe20000011603 */
[----:B------:R-:W-:Y:S01]  /*282d0*/  IMAD.MOV.U32 R2, RZ, RZ, R11 ;  /* 0x000000ffff027224 */ /* 0x000fe200078e000b */
[----:B------:R-:W-:Y:S01]  /*282e0*/  SHF.L.U32 R20, R7, R20, RZ ;  /* 0x0000001407147219 */ /* 0x000fe200000006ff */
[----:B------:R-:W2:Y:S01]  /*282f0*/  LDC R19, c[0x0][0x638] ;  /* 0x00018e00ff137b82 */ /* 0x000ea20000000800 */
[----:B------:R-:W-:-:S07]  /*28300*/  LOP3.LUT R41, RZ, R5, RZ, 0x33, !PT ;  /* 0x00000005ff297212 */ /* 0x000fce00078e33ff */
[----:B------:R-:W0:Y:S01]  /*28310*/  LDC R21, c[0x0][0x610] ;  /* 0x00018400ff157b82 */ /* 0x000e220000000800 */
[----:B----4-:R-:W-:Y:S05]  /*28320*/  @!P0 BRA `(.L_x_552) ;  /* 0x0000000000288947 */ /* 0x010fea0003800000 */
[----:B-1----:R-:W1:Y:S02]  /*28330*/  LDC R0, c[0x0][0x64c] ;  /* 0x00019300ff007b82 */ /* 0x002e640000000800 */
[----:B-1----:R-:W-:-:S05]  /*28340*/  IADD3 R7, P0, R11, R0, RZ ;  /* 0x000000000b077210 */ /* 0x002fca0007f1e0ff */
        /* <DEDUP_REMOVED lines=8> */
.L_x_552:
[----:B01----:R-:W-:Y:S01]  /*283d0*/  SHF.R.U64 R0, R2, R17, R3 ;  /* 0x0000001102007219 */ /* 0x003fe20000001203 */
[----:B------:R-:W-:Y:S01]  /*283e0*/  VIADD R3, R16, 0xffffffff ;  /* 0xffffffff10037836 */ /* 0x000fe20000000000 */
[----:B------:R-:W-:Y:S01]  /*283f0*/  LOP3.LUT R41, R8, R41, RZ, 0xc0, !PT ;  /* 0x0000002908297212 */ /* 0x000fe200078ec0ff */
[----:B------:R-:W-:Y:S02]  /*28400*/  IMAD.MOV R13, RZ, RZ, -R13 ;  /* 0x000000ffff0d7224 */ /* 0x000fe400078e0a0d */
[----:B------:R-:W-:Y:S01]  /*28410*/  IMAD.MOV R2, RZ, RZ, -R0 ;  /* 0x000000ffff027224 */ /* 0x000fe200078e0a00 */
[----:B------:R-:W-:Y:S01]  /*28420*/  LOP3.LUT R3, R10, R3, RZ, 0xc0, !PT ;  /* 0x000000030a037212 */ /* 0x000fe200078ec0ff */
[----:B------:R-:W-:Y:S02]  /*28430*/  IMAD R41, R20, R0, R41 ;  /* 0x0000000014297224 */ /* 0x000fe400078e0229 */
[----:B---3--:R-:W-:Y:S02]  /*28440*/  @P4 IMAD R18, R15, R13, R12 ;  /* 0x0000000d0f124224 */ /* 0x008fe400078e020c */
[----:B--2---:R-:W-:-:S02]  /*28450*/  IMAD R0, R2, R19, R11 ;  /* 0x0000001302007224 */ /* 0x004fc400078e020b */
[----:B------:R-:W-:Y:S02]  /*28460*/  IMAD R41, R41, R21, R18 ;  /* 0x0000001529297224 */ /* 0x000fe400078e0212 */
[----:B------:R-:W-:Y:S02]  /*28470*/  IMAD R2, R0, R16, R3 ;  /* 0x0000001000027224 */ /* 0x000fe400078e0203 */
[----:B------:R-:W-:-:S03]  /*28480*/  IMAD.MOV.U32 R4, RZ, RZ, 0x1 ;  /* 0x00000001ff047424 */ /* 0x000fc600078e00ff */
[----:B------:R-:W-:Y:S02]  /*28490*/  SEL R3, R2, R41, !P4 ;  /* 0x0000002902037207 */ /* 0x000fe40006000000 */
[----:B------:R-:W-:Y:S02]  /*284a0*/  PRMT R0, R4, 0x7610, R0 ;  /* 0x0000761004007816 */ /* 0x000fe40000000000 */
[----:B------:R-:W-:Y:S01]  /*284b0*/  SEL R41, R41, R2, !P4 ;  /* 0x0000000229297207 */ /* 0x000fe20006000000 */
[----:B------:R2:W-:Y:S06]  /*284c0*/  STL [R1+0x460], R3 ;  /* 0x0004600301007387 */ /* 0x0005ec0000100800 */
.L_x_550:
[----:B------:R-:W-:Y:S01]  /*284d0*/  UIADD3 UR5, UR10, UR5, URZ ;  /* 0x000000050a057290 */ /* 0x000fe2000fffe03f */
[----:B------:R3:W-:Y:S01]  /*284e0*/  STL [R1+0x464], R41 ;  /* 0x0004642901007387 */ /* 0x0007e20000100800 */
[----:B------:R-:W-:Y:S02]  /*284f0*/  LOP3.LUT P0, RZ, R0, 0xff, RZ, 0xc0, !PT ;  /* 0x000000ff00ff7812 */ /* 0x000fe4000780c0ff */
[----:B------:R-:W-:Y:S02]  /*28500*/  USHF.R.U32.HI UR6, URZ, 0x2, UR5 ;  /* 0x000000023f067899 */ /* 0x000fe40008011605 */
[----:B------:R-:W-:Y:S02]  /*28510*/  UISETP.GT.U32.AND UP0, UPT, UR5, 0x3, UPT ;  /* 0x000000030500788c */ /* 0x000fe4000bf04070 */
[----:B------:R-:W-:Y:S02]  /*28520*/  ULOP3.LUT UR6, UR6, 0x1, URZ, 0xc0, !UPT ;  /* 0x0000000106067892 */ /* 0x000fe4000f8ec03f */
[----:B------:R-:W-:-:S02]  /*28530*/  UISETP.LT.U32.AND UP0, UPT, UR10, 0x4, UP0 ;  /* 0x000000040a00788c */ /* 0x000fc40008701070 */
[----:B------:R-:W-:Y:S02]  /*28540*/  UISETP.NE.U32.AND UP1, UPT, UR6, 0x1, UPT ;  /* 0x000000010600788c */ /* 0x000fe4000bf25070 */
[----:B------:R-:W-:Y:S02]  /*28550*/  USEL UR7, URZ, 0x1, !UP0 ;  /* 0x000000013f077887 */ /* 0x000fe4000c000000 */
[----:B------:R-:W-:Y:S02]  /*28560*/  UISETP.GT.U32.AND UP1, UPT, UR10, 0x3, !UP1 ;  /* 0x000000030a00788c */ /* 0x000fe4000cf24070 */
[----:B------:R-:W-:Y:S02]  /*28570*/  ULOP3.LUT UR5, UR5, 0x3, URZ, 0xc0, !UPT ;  /* 0x0000000305057892 */ /* 0x000fe4000f8ec03f */
[----:B------:R-:W-:-:S04]  /*28580*/  USEL UR6, URZ, 0x1, !UP1 ;  /* 0x000000013f067887 */ /* 0x000fc8000c800000 */
[----:B------:R-:W-:Y:S01]  /*28590*/  ULOP3.LUT UR4, UR6, UR4, UR7, 0x96, !UPT ;  /* 0x0000000406047292 */ /* 0x000fe2000f8e9607 */
[----:B---3--:R-:W-:Y:S11]  /*285a0*/  @P0 BRA `(.L_x_553) ;  /* 0xfffffd8c00540947 */ /* 0x008ff6000383ffff */
[----:B------:R-:W-:Y:S05]  /*285b0*/  EXIT ;  /* 0x000000000000794d */ /* 0x000fea0003800000 */
.L_x_7:
[----:B0-----:R-:W2:Y:S01]  /*285c0*/  LDL R16, [R1+0x45c] ;  /* 0x00045c0001107983 */ /* 0x001ea20000100800 */
[----:B------:R-:W-:-:S03]  /*285d0*/  ULDC.64 UR4, c[0x0][0x650] ;  /* 0x0001940000047ab9 */ /* 0x000fc60000000a00 */
[----:B------:R-:W3:Y:S01]  /*285e0*/  LDL R20, [R1+0x458] ;  /* 0x0004580001147983 */ /* 0x000ee20000100800 */
[----:B------:R-:W-:Y:S01]  /*285f0*/  PRMT R0, RZ, 0x7610, R0 ;  /* 0x00007610ff007816 */ /* 0x000fe20000000000 */
[----:B------:R-:W-:Y:S02]  /*28600*/  IMAD.MOV.U32 R5, RZ, RZ, -0x1 ;  /* 0xffffffffff057424 */ /* 0x000fe400078e00ff */
[----:B------:R-:W-:Y:S02]  /*28610*/  IMAD.MOV.U32 R4, RZ, RZ, -0x1 ;  /* 0xffffffffff047424 */ /* 0x000fe400078e00ff */
[----:B------:R-:W-:Y:S01]  /*28620*/  IMAD.MOV.U32 R10, RZ, RZ, -0x1 ;  /* 0xffffffffff0a7424 */ /* 0x000fe200078e00ff */
[----:B--2---:R-:W-:-:S04]  /*28630*/  ISETP.GE.U32.AND P0, PT, R16, UR4, PT ;  /* 0x0000000410007c0c */ /* 0x004fc8000bf06070 */
[----:B---3--:R-:W-:-:S13]  /*28640*/  ISETP.GE.U32.AND.EX P0, PT, R20, UR5, PT, P0 ;  /* 0x0000000514007c0c */ /* 0x008fda000bf06100 */
[----:B------:R-:W-:Y:S05]  /*28650*/  @P0 BRA `(.L_x_554) ;  /* 0x0000000400300947 */ /* 0x000fea0003800000 */
[----:B------:R-:W0:Y:S01]  /*28660*/  LDC.64 R14, c[0x0][0x628] ;  /* 0x00018a00ff0e7b82 */ /* 0x000e220000000a00 */
[----:B------:R-:W-:Y:S02]  /*28670*/  IMAD.MOV.U32 R8, RZ, RZ, R16 ;  /* 0x000000ffff087224 */ /* 0x000fe400078e0010 */
[----:B------:R-:W-:-:S05]  /*28680*/  IMAD.MOV.U32 R9, RZ, RZ, R20 ;  /* 0x000000ffff097224 */ /* 0x000fca00078e0014 */
[----:B------:R-:W1:Y:S08]  /*28690*/  LDC R10, c[0x0][0x630] ;  /* 0x00018c00ff0a7b82 */ /* 0x000e700000000800 */
[----:B------:R-:W2:Y:S01]  /*286a0*/  LDC.64 R18, c[0x0][0x620] ;  /* 0x00018800ff127b82 */ /* 0x000ea20000000a00 */
[----:B0-----:R-:W-:-:S04]  /*286b0*/  ISETP.NE.U32.AND P0, PT, R14, RZ, PT ;  /* 0x000000ff0e00720c */ /* 0x001fc80003f05070 */
[----:B------:R-:W-:-:S13]  /*286c0*/  ISETP.NE.AND.EX P0, PT, R15, RZ, PT, P0 ;  /* 0x000000ff0f00720c */ /* 0x000fda0003f05300 */
[----:B-12---:R-:W-:Y:S05]  /*286d0*/  @!P0 BRA `(.L_x_555) ;  /* 0x0000000000288947 */ /* 0x006fea0003800000 */
[----:B------:R-:W0:Y:S02]  /*286e0*/  LDC R0, c[0x0][0x634] ;  /* 0x00018d00ff007b82 */ /* 0x000e240000000800 */
[----:B0-----:R-:W-:-:S05]  /*286f0*/  IADD3 R9, P0, R16, R0, RZ ;  /* 0x0000000010097210 */ /* 0x001fca0007f1e0ff */
        /* <DEDUP_REMOVED lines=8> */
.L_x_555:
[----:B------:R-:W0:Y:S01]  /*28780*/  LDC.64 R22, c[0x0][0x640] ;  /* 0x00019000ff167b82 */ /* 0x000e220000000a00 */
[-CC-:B------:R-:W-:Y:S01]  /*28790*/  SHF.R.U64 R14, R8, R10.reuse, R9.reuse ;  /* 0x0000000a080e7219 */ /* 0x180fe20000001209 */
[----:B------:R-:W-:Y:S01]  /*287a0*/  IMAD.MOV.U32 R4, RZ, RZ, R16 ;  /* 0x000000ffff047224 */ /* 0x000fe200078e0010 */
[----:B------:R-:W-:Y:S01]  /*287b0*/  SHF.R.U32.HI R0, RZ, R10, R9 ;  /* 0x0000000aff007219 */ /* 0x000fe20000011609 */
[----:B------:R-:W-:Y:S01]  /*287c0*/  IMAD.MOV.U32 R24, RZ, RZ, 0x1 ;  /* 0x00000001ff187424 */ /* 0x000fe200078e00ff */
[----:B------:R-:W-:-:S03]  /*287d0*/  IADD3 R7, P0, RZ, -R14, RZ ;  /* 0x8000000eff077210 */ /* 0x000fc60007f1e0ff */
[----:B------:R-:W1:Y:S02]  /*287e0*/  LDC R6, c[0x0][0x618] ;  /* 0x00018600ff067b82 */ /* 0x000e640000000800 */
[----:B------:R-:W-:-:S04]  /*287f0*/  IMAD.X R5, RZ, RZ, ~R0, P0 ;  /* 0x000000ffff057224 */ /* 0x000fc800000e0e00 */
[-C--:B------:R-:W-:Y:S02]  /*28800*/  IMAD R0, R5, R18.reuse, RZ ;  /* 0x0000001205007224 */ /* 0x080fe400078e02ff */
[----:B------:R-:W2:Y:S01]  /*28810*/  LDC R8, c[0x0][0x608] ;  /* 0x00018200ff087b82 */ /* 0x000ea20000000800 */
[----:B------:R-:W-:Y:S02]  /*28820*/  IMAD.MOV.U32 R5, RZ, RZ, R20 ;  /* 0x000000ffff057224 */ /* 0x000fe400078e0014 */
[----:B------:R-:W-:-:S05]  /*28830*/  IMAD.WIDE.U32 R4, R7, R18, R4 ;  /* 0x0000001207047225 */ /* 0x000fca00078e0004 */
[----:B------:R-:W3:Y:S01]  /*28840*/  LDC R21, c[0x0][0x658] ;  /* 0x00019600ff157b82 */ /* 0x000ee20000000800 */
[----:B------:R-:W-:Y:S01]  /*28850*/  IMAD R7, R7, R19, R0 ;  /* 0x0000001307077224 */ /* 0x000fe200078e0200 */
[----:B0-----:R-:W-:-:S03]  /*28860*/  ISETP.NE.U32.AND P0, PT, R22, RZ, PT ;  /* 0x000000ff1600720c */ /* 0x001fc60003f05070 */
[----:B------:R-:W-:Y:S01]  /*28870*/  IMAD.IADD R5, R5, 0x1, R7 ;  /* 0x0000000105057824 */ /* 0x000fe200078e0207 */
[----:B------:R-:W-:Y:S02]  /*28880*/  ISETP.NE.AND.EX P0, PT, R23, RZ, PT, P0 ;  /* 0x000000ff1700720c */ /* 0x000fe40003f05300 */
[----:B------:R-:W0:Y:S02]  /*28890*/  LDC R16, c[0x0][0x600] ;  /* 0x00018000ff107b82 */ /* 0x000e240000000800 */
[-CC-:B-1----:R-:W-:Y:S01]  /*288a0*/  SHF.R.U64 R10, R4, R6.reuse, R5.reuse ;  /* 0x00000006040a7219 */ /* 0x182fe20000001205 */
[----:B------:R-:W-:Y:S01]  /*288b0*/  IMAD.MOV.U32 R4, RZ, RZ, -0x1 ;  /* 0xffffffffff047424 */ /* 0x000fe200078e00ff */
[----:B------:R-:W-:-:S04]  /*288c0*/  SHF.R.U32.HI R5, RZ, R6, R5 ;  /* 0x00000006ff057219 */ /* 0x000fc80000011605 */
[----:B------:R-:W1:Y:S01]  /*288d0*/  LDC R18, c[0x0][0x648] ;  /* 0x00019200ff127b82 */ /* 0x000e620000000800 */
[-CC-:B--2---:R-:W-:Y:S02]  /*288e0*/  SHF.R.U64 R17, R10, R8.reuse, R5.reuse ;  /* 0x000000080a117219 */ /* 0x184fe40000001205 */
[----:B------:R-:W-:-:S05]  /*288f0*/  SHF.R.U32.HI R0, RZ, R8, R5 ;  /* 0x00000008ff007219 */ /* 0x000fca0000011605 */
[----:B------:R-:W2:Y:S01]  /*28900*/  LDC R20, c[0x0][0x638] ;  /* 0x00018e00ff147b82 */ /* 0x000ea20000000800 */
[-C--:B---3--:R-:W-:Y:S02]  /*28910*/  SHF.L.U32 R4, R4, R21.reuse, RZ ;  /* 0x0000001504047219 */ /* 0x088fe400000006ff */
[-CC-:B------:R-:W-:Y:S02]  /*28920*/  SHF.R.U64 R19, R17, R21.reuse, R0.reuse ;  /* 0x0000001511137219 */ /* 0x180fe40000001200 */
[----:B------:R-:W-:Y:S02]  /*28930*/  LOP3.LUT R26, RZ, R4, RZ, 0x33, !PT ;  /* 0x00000004ff1a7212 */ /* 0x000fe400078e33ff */
[----:B------:R-:W-:Y:S01]  /*28940*/  SHF.R.U32.HI R5, RZ, R21, R0 ;  /* 0x00000015ff057219 */ /* 0x000fe20000011600 */
[----:B------:R-:W3:Y:S01]  /*28950*/  LDC R25, c[0x0][0x610] ;  /* 0x00018400ff197b82 */ /* 0x000ee20000000800 */
[----:B------:R-:W-:Y:S01]  /*28960*/  IMAD.MOV.U32 R4, RZ, RZ, R19 ;  /* 0x000000ffff047224 */ /* 0x000fe200078e0013 */
[----:B------:R-:W-:Y:S06]  /*28970*/  @!P0 BRA `(.L_x_556) ;  /* 0x0000000000288947 */ /* 0x000fec0003800000 */
        /* <DEDUP_REMOVED lines=10> */
.L_x_556:
[----:B-1----:R-:W-:Y:S01]  /*28a20*/  SHF.R.U64 R3, R4, R18, R5 ;  /* 0x0000001204037219 */ /* 0x002fe20000001205 */
[----:B0-----:R-:W-:Y:S01]  /*28a30*/  VIADD R5, R16, 0xffffffff ;  /* 0xffffffff10057836 */ /* 0x001fe20000000000 */
[----:B------:R-:W-:Y:S01]  /*28a40*/  SHF.L.U32 R24, R24, R21, RZ ;  /* 0x0000001518187219 */ /* 0x000fe200000006ff */
[----:B------:R-:W-:Y:S01]  /*28a50*/  @P4 IMAD R11, R13, R12, R2 ;  /* 0x0000000c0d0b4224 */ /* 0x000fe200078e0202 */
[----:B------:R-:W-:Y:S01]  /*28a60*/  LOP3.LUT R0, R17, R26, RZ, 0xc0, !PT ;  /* 0x0000001a11007212 */ /* 0x000fe200078ec0ff */
[----:B------:R-:W-:-:S04]  /*28a70*/  IMAD.MOV R4, RZ, RZ, -R3 ;  /* 0x000000ffff047224 */ /* 0x000fc800078e0a03 */
[----:B------:R-:W-:Y:S01]  /*28a80*/  IMAD R2, R24, R3, R0 ;  /* 0x0000000318027224 */ /* 0x000fe200078e0200 */
[----:B------:R-:W-:Y:S01]  /*28a90*/  LOP3.LUT R3, R10, R5, RZ, 0xc0, !PT ;  /* 0x000000050a037212 */ /* 0x000fe200078ec0ff */
[----:B--2---:R-:W-:Y:S02]  /*28aa0*/  IMAD R0, R4, R20, R19 ;  /* 0x0000001404007224 */ /* 0x004fe400078e0213 */
[----:B---3--:R-:W-:Y:S02]  /*28ab0*/  IMAD R5, R2, R25, R11 ;  /* 0x0000001902057224 */ /* 0x008fe400078e020b */
[----:B------:R-:W-:Y:S02]  /*28ac0*/  IMAD.MOV.U32 R4, RZ, RZ, 0x1 ;  /* 0x00000001ff047424 */ /* 0x000fe400078e00ff */
[----:B------:R-:W-:Y:S02]  /*28ad0*/  IMAD R2, R0, R16, R3 ;  /* 0x0000001000027224 */ /* 0x000fe400078e0203 */
[----:B------:R-:W-:Y:S01]  /*28ae0*/  IMAD.MOV.U32 R10, RZ, RZ, R14 ;  /* 0x000000ffff0a7224 */ /* 0x000fe200078e000e */
[----:B------:R-:W-:-:S02]  /*28af0*/  PRMT R0, R4, 0x7610, R0 ;  /* 0x0000761004007816 */ /* 0x000fc40000000000 */
[----:B------:R-:W-:Y:S02]  /*28b00*/  SEL R4, R2, R5, !P4 ;  /* 0x0000000502047207 */ /* 0x000fe40006000000 */
[----:B------:R-:W-:-:S07]  /*28b10*/  SEL R5, R5, R2, !P4 ;  /* 0x0000000205057207 */ /* 0x000fce0006000000 */
.L_x_554:
[----:B------:R-:W-:-:S08]  /*28b20*/  NOP ;  /* 0x0000000000007918 */ /* 0x000fd00000000000 */
[----:B------:R-:W0:-:S00]  /*28b30*/  USETMAXREG.DEALLOC.CTAPOOL 0x18 ;  /* 0x00000018000079c8 */ /* 0x000e0000080e0500 */
[----:B------:R-:W-:-:S13]  /*28b40*/  ISETP.NE.AND P0, PT, RZ, UR8, PT ;  /* 0x00000008ff007c0c */ /* 0x000fda000bf05270 */
[----:B------:R-:W-:Y:S05]  /*28b50*/  @P0 EXIT ;  /* 0x000000000000094d */ /* 0x000fea0003800000 */
[----:B0-----:R-:W-:Y:S01]  /*28b60*/  LOP3.LUT P0, RZ, R0, 0xff, RZ, 0xc0, !PT ;  /* 0x000000ff00ff7812 */ /* 0x001fe2000780c0ff */
[----:B------:R-:W-:Y:S02]  /*28b70*/  IMAD.MOV.U32 R0, RZ, RZ, 0x1 ;  /* 0x00000001ff007424 */ /* 0x000fe400078e00ff */
[----:B------:R-:W-:-:S10]  /*28b80*/  IMAD.MOV.U32 R6, RZ, RZ, RZ ;  /* 0x000000ffff067224 */ /* 0x000fd400078e00ff */
[----:B------:R-:W-:Y:S05]  /*28b90*/  @!P0 BRA `(.L_x_557) ;  /* 0x0000000c00548947 */ /* 0x000fea0003800000 */
[----:B------:R-:W0:Y:S01]  /*28ba0*/  LDC R0, c[0x0][0x28c] ;  /* 0x0000a300ff007b82 */ /* 0x000e220000000800 */
[----:B------:R-:W-:Y:S01]  /*28bb0*/  ULDC UR6, c[0x0][0x658] ;  /* 0x0001960000067ab9 */ /* 0x000fe20000000800 */
[----:B------:R-:W-:Y:S01]  /*28bc0*/  UMOV UR9, 0xffffffff ;  /* 0xffffffff00097882 */ /* 0x000fe20000000000 */
[----:B------:R-:W-:Y:S01]  /*28bd0*/  ULDC UR8, c[0x0][0xc] ;  /* 0x0000030000087ab9 */ /* 0x000fe20000000800 */
[----:B------:R-:W-:Y:S01]  /*28be0*/  USHF.L.U32 UR11, UR9, UR6, URZ ;  /* 0x00000006090b7299 */ /* 0x000fe2000800063f */
[----:B------:R-:W-:Y:S01]  /*28bf0*/  BSSY B0, `(.L_x_557) ;  /* 0x00000cf000007945 */ /* 0x000fe20003800000 */
[----:B------:R-:W-:Y:S01]  /*28c00*/  UMOV UR10, 0x1 ;  /* 0x00000001000a7882 */ /* 0x000fe20000000000 */
[----:B------:R-:W-:Y:S01]  /*28c10*/  ULDC UR9, c[0x0][0x10] ;  /* 0x0000040000097ab9 */ /* 0x000fe20000000800 */
[----:B------:R-:W1:Y:S01]  /*28c20*/  S2UR UR4, SR_CgaCtaId ;  /* 0x00000000000479c3 */ /* 0x000e620000008800 */
[----:B------:R-:W-:Y:S01]  /*28c30*/  UIMAD.WIDE.U32 UR8, UR8, UR9, URZ ;  /* 0x00000009080872a5 */ /* 0x000fe2000f8e003f */
[----:B------:R-:W-:Y:S01]  /*28c40*/  IMAD.MOV.U32 R9, RZ, RZ, 0x1 ;  /* 0x00000001ff097424 */ /* 0x000fe200078e00ff */
[----:B------:R-:W-:Y:S01]  /*28c50*/  USHF.L.U32 UR6, UR10, UR6, URZ ;  /* 0x000000060a067299 */ /* 0x000fe2000800063f */
[----:B------:R-:W-:Y:S01]  /*28c60*/  IMAD.MOV.U32 R6, RZ, RZ, RZ ;  /* 0x000000ffff067224 */ /* 0x000fe200078e00ff */
[----:B------:R-:W-:Y:S01]  /*28c70*/  ULDC UR5, c[0x0][0x600] ;  /* 0x0001800000057ab9 */ /* 0x000fe20000000800 */
[----:B------:R-:W-:Y:S01]  /*28c80*/  ULDC UR10, c[0x0][0x14] ;  /* 0x00000500000a7ab9 */ /* 0x000fe20000000800 */
[----:B------:R-:W-:-:S02]  /*28c90*/  ULOP3.LUT UR23, UR13, 0x2, URZ, 0xfc, !UPT ;  /* 0x000000020d177892 */ /* 0x000fc4000f8efc3f */
[----:B------:R-:W-:Y:S02]  /*28ca0*/  UIMAD.WIDE.U32 UR24, UR8, UR10, URZ ;  /* 0x0000000a081872a5 */ /* 0x000fe4000f8e003f */
[----:B------:R-:W-:Y:S02]  /*28cb0*/  UIMAD UR18, UR9, UR10, URZ ;  /* 0x0000000a091272a4 */ /* 0x000fe4000f8e023f */
[----:B------:R-:W-:Y:S02]  /*28cc0*/  UIADD3 UR5, UR5, -0x1, URZ ;  /* 0xffffffff05057890 */ /* 0x000fe4000fffe03f */
[----:B------:R-:W-:Y:S01]  /*28cd0*/  ULOP3.LUT UR20, URZ, UR11, URZ, 0x33, !UPT ;  /* 0x0000000b3f147292 */ /* 0x000fe2000f8e333f */
[----:B0-----:R-:W-:Y:S01]  /*28ce0*/  VIADD R0, R0, 0x7f ;  /* 0x0000007f00007836 */ /* 0x001fe20000000000 */
[----:B------:R-:W-:Y:S01]  /*28cf0*/  UIADD3 UR18, UR25, UR18, URZ ;  /* 0x0000001219127290 */ /* 0x000fe2000fffe03f */
[----:B------:R-:W-:-:S03]  /*28d00*/  ULDC.64 UR26, c[0x0][0x198] ;  /* 0x00006600001a7ab9 */ /* 0x000fc60000000a00 */
[----:B------:R-:W-:Y:S01]  /*28d10*/  SHF.R.S32.HI R3, RZ, 0x1f, R0 ;  /* 0x0000001fff037819 */ /* 0x000fe20000011400 */
[----:B-1----:R-:W-:-:S03]  /*28d20*/  USHF.L.U32 UR7, UR4, 0x7, URZ ;  /* 0x0000000704077899 */ /* 0x002fc6000800063f */
[----:B------:R-:W-:Y:S01]  /*28d30*/  LEA.HI R3, R3, R0, RZ, 0x7 ;  /* 0x0000000003037211 */ /* 0x000fe200078f38ff */
[----:B------:R-:W-:Y:S01]  /*28d40*/  IMAD.MOV.U32 R0, RZ, RZ, 0x1 ;  /* 0x00000001ff007424 */ /* 0x000fe200078e00ff */
[----:B------:R-:W-:Y:S02]  /*28d50*/  USHF.L.U32 UR4, UR4, 0xe, URZ ;  /* 0x0000000e04047899 */ /* 0x000fe4000800063f */
[----:B------:R-:W-:Y:S01]  /*28d60*/  SHF.R.S32.HI R7, RZ, 0x7, R3 ;  /* 0x00000007ff077819 */ /* 0x000fe20000011403 */
[----:B------:R-:W-:-:S04]  /*28d70*/  ULOP3.LUT UR7, UR7, 0x80, URZ, 0xc0, !UPT ;  /* 0x0000008007077892 */ /* 0x000fc8000f8ec03f */
[----:B------:R-:W-:-:S08]  /*28d80*/  VIADD R15, R7, 0x1 ;  /* 0x00000001070f7836 */ /* 0x000fd00000000000 */
.L_x_568:
[----:B------:R-:W-:-:S03]  /*28d90*/  UMOV UR8, 0xffffffff ;  /* 0xffffffff00087882 */ /* 0x000fc60000000000 */
[----:B------:R-:W-:Y:S05]  /*28da0*/  BRA.DIV UR8, `(.L_x_558) ;  /* 0x0000000e08cc7947 */ /* 0x000fea000b800000 */
[----:B------:R-:W-:-:S13]  /*28db0*/  ELECT P0, URZ, PT ;  /* 0x00000000003f782f */ /* 0x000fda0003800000 */
.L_x_579:
[----:B------:R-:W0:Y:S01]  /*28dc0*/  LDC R2, c[0x0][0x28c] ;  /* 0x0000a300ff027b82 */ /* 0x000e220000000800 */
[----:B------:R-:W-:Y:S01]  /*28dd0*/  BSSY B1, `(.L_x_559) ;  /* 0x0000039000017945 */ /* 0x000fe20003800000 */
[----:B0-----:R-:W-:-:S13]  /*28de0*/  ISETP.LT.OR P0, PT, R2, 0x1, !P0 ;  /* 0x000000010200780c */ /* 0x001fda0004701670 */
[----:B------:R-:W-:Y:S05]  /*28df0*/  @P0 BRA `(.L_x_560) ;  /* 0x0000000000d80947 */ /* 0x000fea0003800000 */
[----:B------:R-:W-:Y:S01]  /*28e00*/  LEA R4, R4, UR7, 0x8 ;  /* 0x0000000704047c11 */ /* 0x000fe2000f8e40ff */
[----:B------:R-:W-:Y:S02]  /*28e10*/  IMAD.SHL.U32 R5, R5, 0x100, RZ ;  /* 0x0000010005057824 */ /* 0x000fe400078e00ff */
[----:B------:R-:W-:Y:S02]  /*28e20*/  IMAD.MOV.U32 R13, RZ, RZ, RZ ;  /* 0x000000ffff0d7224 */ /* 0x000fe400078e00ff */
[----:B------:R-:W-:Y:S02]  /*28e30*/  IMAD.MOV.U32 R2, RZ, RZ, R15 ;  /* 0x000000ffff027224 */ /* 0x000fe400078e000f */
[----:B------:R-:W-:Y:S02]  /*28e40*/  IMAD.MOV.U32 R3, RZ, RZ, R0 ;  /* 0x000000ffff037224 */ /* 0x000fe400078e0000 */
[----:B------:R-:W-:-:S07]  /*28e50*/  IMAD.MOV.U32 R8, RZ, RZ, R6 ;  /* 0x000000ffff087224 */ /* 0x000fce00078e0006 */
.L_x_563:
[----:B------:R-:W0:Y:S01]  /*28e60*/  S2R R12, SR_CgaCtaId ;  /* 0x00000000000c7919 */ /* 0x000e220000008800 */
[----:B------:R-:W-:Y:S01]  /*28e70*/  MOV R11, 0x400 ;  /* 0x00000400000b7802 */ /* 0x000fe20000000f00 */
[----:B------:R-:W1:Y:S03]  /*28e80*/  S2R R14, SR_TID.X ;  /* 0x00000000000e7919 */ /* 0x000e660000002100 */
[----:B0-----:R-:W-:Y:S02]  /*28e90*/  LEA R17, R12, R11, 0x18 ;  /* 0x0000000b0c117211 */ /* 0x001fe400078ec0ff */
[----:B------:R-:W-:Y:S02]  /*28ea0*/  SHF.L.U32 R11, R3, 0x1f, RZ ;  /* 0x0000001f030b7819 */ /* 0x000fe400000006ff */
[----:B-1----:R-:W-:Y:S01]  /*28eb0*/  LOP3.LUT P1, RZ, R14, 0x7f, RZ, 0xc0, !PT ;  /* 0x0000007f0eff7812 */ /* 0x002fe2000782c0ff */
[----:B------:R-:W-:-:S04]  /*28ec0*/  IMAD R12, R8, 0x8, R17 ;  /* 0x00000008080c7824 */ /* 0x000fc800078e0211 */
[----:B------:R-:W0:Y:S02]  /*28ed0*/  SYNCS.PHASECHK.TRANS64.TRYWAIT P0, [R12+URZ+0x20], R11 ;  /* 0x0000200b0c0075a7 */ /* 0x000e24000800017f */
[----:B0-----:R-:W-:Y:S06]  /*28ee0*/  @!P0 BRA `(.L_x_561) ;  /* 0x0000000c009c8947 */ /* 0x001fec0003800000 */
.L_x_580:
[----:B0-----:R-:W0:Y:S01]  /*28ef0*/  @!P1 LDC R11, c[0x0][0x500] ;  /* 0x00014000ff0b9b82 */ /* 0x001e220000000800 */
[----:B------:R-:W-:-:S04]  /*28f00*/  UPRMT UR8, UR23, 0x9910, URZ ;  /* 0x0000991017087896 */ /* 0x000fc8000800003f */
[----:B------:R-:W-:-:S06]  /*28f10*/  UISETP.NE.AND UP0, UPT, UR8, 0x2, UPT ;  /* 0x000000020800788c */ /* 0x000fcc000bf05270 */
[----:B------:R-:W-:Y:S01]  /*28f20*/  PLOP3.LUT P0, PT, PT, PT, UP0, 0x80, 0x0 ;  /* 0x000000000000781c */ /* 0x000fe20003f0f008 */
[----:B0-----:R0:W-:-:S12]  /*28f30*/  @!P1 SYNCS.ARRIVE.TRANS64 RZ, [R12+URZ], R11 ;  /* 0x0000000b0cff99a7 */ /* 0x0011d8000800003f */
[----:B------:R-:W-:Y:S05]  /*28f40*/  @P0 BRA `(.L_x_562) ;  /* 0x0000000000040947 */ /* 0x000fea0003800000 */
[----:B------:R-:W-:Y:S01]  /*28f50*/  BPT.TRAP 0x1 ;  /* 0x000000040000795c */ /* 0x000fe20000300000 */
.L_x_562:
[----:B------:R-:W-:Y:S01]  /*28f60*/  R2UR UR8, R8 ;  /* 0x00000000080872ca */ /* 0x000fe200000e0000 */
[----:B------:R-:W-:Y:S01]  /*28f70*/  VIADD R2, R2, 0xffffffff ;  /* 0xffffffff02027836 */ /* 0x000fe20000000000 */
[----:B------:R-:W-:Y:S01]  /*28f80*/  R2UR UR19, R17 ;  /* 0x00000000111372ca */ /* 0x000fe200000e0000 */
[----:B------:R-:W-:Y:S01]  /*28f90*/  UIADD3 UR14, UP0, UR26, 0xf0, URZ ;  /* 0x000000f01a0e7890 */ /* 0x000fe2000ff1e03f */
[----:B------:R-:W-:Y:S01]  /*28fa0*/  R2UR UR21, R5 ;  /* 0x00000000051572ca */ /* 0x000fe200000e0000 */
[----:B------:R-:W-:Y:S01]  /*28fb0*/  UIADD3 UR28, UP1, UR26, 0x1f0, URZ ;  /* 0x000001f01a1c7890 */ /* 0x000fe2000ff3e03f */
[----:B------:R-:W-:Y:S01]  /*28fc0*/  R2UR UR9, R12 ;  /* 0x000000000c0972ca */ /* 0x000fe200000e0000 */
[----:B------:R-:W-:Y:S01]  /*28fd0*/  UIADD3.X UR15, URZ, UR27, URZ, UP0, !UPT ;  /* 0x0000001b3f0f7290 */ /* 0x000fe200087fe43f */
[C---:B------:R-:W-:Y:S01]  /*28fe0*/  R2UR UR10, R13.reuse ;  /* 0x000000000d0a72ca */ /* 0x040fe200000e0000 */
[----:B------:R-:W-:Y:S01]  /*28ff0*/  VIADD R8, R8, 0x1 ;  /* 0x0000000108087836 */ /* 0x000fe20000000000 */
[----:B------:R-:W-:Y:S01]  /*29000*/  R2UR UR12, R10 ;  /* 0x000000000a0c72ca */ /* 0x000fe200000e0000 */
[----:B------:R-:W-:Y:S01]  /*29010*/  UIADD3.X UR29, URZ, UR27, URZ, UP1, !UPT ;  /* 0x0000001b3f1d7290 */ /* 0x000fe20008ffe43f */
[----:B------:R-:W-:Y:S01]  /*29020*/  R2UR UR22, R4 ;  /* 0x00000000041672ca */ /* 0x000fe200000e0000 */
[----:B------:R-:W-:Y:S01]  /*29030*/  USHF.L.U32 UR8, UR8, 0xf, URZ ;  /* 0x0000000f08087899 */ /* 0x000fe2000800063f */
[----:B------:R-:W-:Y:S01]  /*29040*/  ISETP.GT.AND P1, PT, R2, 0x1, PT ;  /* 0x000000010200780c */ /* 0x000fe20003f24270 */
[----:B------:R-:W-:Y:S01]  /*29050*/  UMOV UR16, 0x0 ;  /* 0x0000000000107882 */ /* 0x000fe20000000000 */
[----:B------:R-:W-:Y:S01]  /*29060*/  UMOV UR17, 0x10000000 ;  /* 0x1000000000117882 */ /* 0x000fe20000000000 */
[----:B------:R-:W-:Y:S01]  /*29070*/  ULOP3.LUT UR11, UR8, 0x4000, UR4, 0xf8, !UPT ;  /* 0x00004000080b7892 */ /* 0x000fe2000f8ef804 */
[C---:B------:R-:W-:Y:S01]  /*29080*/  ISETP.NE.AND P0, PT, R8.reuse, 0x4, PT ;  /* 0x000000040800780c */ /* 0x040fe20003f05270 */
[----:B------:R-:W-:Y:S01]  /*29090*/  UIADD3 UR8, UR19, 0x100, UR8 ;  /* 0x0000010013087890 */ /* 0x000fe2000fffe008 */
[----:B------:R-:W-:Y:S01]  /*290a0*/  VIADD R13, R13, 0x80 ;  /* 0x000000800d0d7836 */ /* 0x000fe20000000000 */
[----:B------:R-:W-:Y:S01]  /*290b0*/  UIADD3 UR19, UR19, 0x20100, UR11 ;  /* 0x0002010013137890 */ /* 0x000fe2000fffe00b */
[----:B0-----:R-:W-:Y:S01]  /*290c0*/  SEL R12, RZ, 0x1, P0 ;  /* 0x00000001ff0c7807 */ /* 0x001fe20000000000 */
[----:B------:R-:W-:Y:S01]  /*290d0*/  UMOV UR30, 0x30000 ;  /* 0x00030000001e7882 */ /* 0x000fe20000000000 */
[----:B------:R-:W-:Y:S01]  /*290e0*/  UMOV UR11, UR21 ;  /* 0x00000015000b7c82 */ /* 0x000fe20008000000 */
[----:B------:R-:W-:-:S02]  /*290f0*/  SEL R8, R8, RZ, P0 ;  /* 0x000000ff08087207 */ /* 0x000fc40000000000 */
[----:B------:R-:W-:Y:S01]  /*29100*/  LOP3.LUT R3, R3, R12, RZ, 0x3c, !PT ;  /* 0x0000000c03037212 */ /* 0x000fe200078e3cff */
[----:B------:R0:W-:Y:S02]  /*29110*/  UTMALDG.3D [UR8], [UR14], desc[UR16] ;  /* 0x000010080e0075b4 */ /* 0x0001e40008011000 */
[----:B0-----:R-:W-:Y:S01]  /*29120*/  UMOV UR8, UR19 ;  /* 0x0000001300087c82 */ /* 0x001fe20008000000 */
[----:B------:R-:W-:Y:S02]  /*29130*/  UMOV UR11, UR22 ;  /* 0x00000016000b7c82 */ /* 0x000fe40008000000 */
[----:B------:R0:W-:Y:S02]  /*29140*/  UTMALDG.3D.MULTICAST [UR8], [UR28], UR30, desc[UR16] ;  /* 0x000010081c0073b4 */ /* 0x0001e4000801181e */
[----:B0-----:R-:W-:Y:S05]  /*29150*/  @P1 BRA `(.L_x_563) ;  /* 0xfffffffc00401947 */ /* 0x001fea000383ffff */
.L_x_560:
[----:B------:R-:W-:Y:S05]  /*29160*/  BSYNC B1 ;  /* 0x0000000000017941 */ /* 0x000fea0003800000 */
.L_x_559:
[----:B------:R-:W2:Y:S01]  /*29170*/  LDL.LU R16, [R1+0x458] ;  /* 0x0004580001107983 */ /* 0x000ea20000300800 */
[----:B------:R-:W-:Y:S01]  /*29180*/  LOP3.LUT P2, RZ, R9, 0xff, RZ, 0xc0, !PT ;  /* 0x000000ff09ff7812 */ /* 0x000fe2000784c0ff */
[----:B------:R-:W-:Y:S01]  /*29190*/  IMAD.IADD R6, R7, 0x1, R6 ;  /* 0x0000000107067824 */ /* 0x000fe200078e0206 */
[----:B------:R-:W-:Y:S01]  /*291a0*/  ULDC.64 UR8, c[0x0][0x650] ;  /* 0x0001940000087ab9 */ /* 0x000fe20000000a00 */
[----:B------:R-:W3:Y:S01]  /*291b0*/  LDL.LU R14, [R1+0x45c] ;  /* 0x00045c00010e7983 */ /* 0x000ee20000300800 */
[----:B------:R-:W-:Y:S01]  /*291c0*/  BSSY B1, `(.L_x_564) ;  /* 0x000006f000017945 */ /* 0x000fe20003800000 */
[----:B------:R-:W-:Y:S01]  /*291d0*/  IMAD.MOV.U32 R5, RZ, RZ, -0x1 ;  /* 0xffffffffff057424 */ /* 0x000fe200078e00ff */
[----:B------:R-:W-:Y:S01]  /*291e0*/  SHF.R.U32.HI R2, RZ, 0x2, R6 ;  /* 0x00000002ff027819 */ /* 0x000fe20000011606 */
[----:B------:R-:W-:Y:S01]  /*291f0*/  IMAD.MOV.U32 R4, RZ, RZ, -0x1 ;  /* 0xffffffffff047424 */ /* 0x000fe200078e00ff */
[----:B------:R-:W-:Y:S01]  /*29200*/  ISETP.GT.U32.AND P0, PT, R6, 0x3, PT ;  /* 0x000000030600780c */ /* 0x000fe20003f04070 */
[----:B------:R-:W-:Y:S01]  /*29210*/  IMAD.MOV.U32 R10, RZ, RZ, -0x1 ;  /* 0xffffffffff0a7424 */ /* 0x000fe200078e00ff */
[----:B------:R-:W-:-:S02]  /*29220*/  LOP3.LUT R2, R2, 0x1, RZ, 0xc0, !PT ;  /* 0x0000000102027812 */ /* 0x000fc400078ec0ff */
[C---:B------:R-:W-:Y:S01]  /*29230*/  ISETP.LT.U32.AND P0, PT, R7.reuse, 0x4, P0 ;  /* 0x000000040700780c */ /* 0x040fe20000701070 */
[----:B------:R-:W0:Y:S01]  /*29240*/  @P2 S2R R3, SR_CgaCtaId ;  /* 0x0000000000032919 */ /* 0x000e220000008800 */
[----:B------:R-:W-:Y:S02]  /*29250*/  ISETP.NE.U32.AND P1, PT, R2, 0x1, PT ;  /* 0x000000010200780c */ /* 0x000fe40003f25070 */
[----:B------:R-:W-:Y:S02]  /*29260*/  @P2 MOV R2, 0x400 ;  /* 0x0000040000022802 */ /* 0x000fe40000000f00 */
[----:B------:R-:W-:Y:S02]  /*29270*/  ISETP.GT.U32.AND P1, PT, R7, 0x3, !P1 ;  /* 0x000000030700780c */ /* 0x000fe40004f24070 */
[----:B------:R-:W-:Y:S02]  /*29280*/  LOP3.LUT R6, R6, 0x3, RZ, 0xc0, !PT ;  /* 0x0000000306067812 */ /* 0x000fe400078ec0ff */
[----:B------:R-:W-:-:S02]  /*29290*/  PRMT R9, RZ, 0x7610, R9 ;  /* 0x00007610ff097816 */ /* 0x000fc40000000009 */
[----:B0-----:R-:W-:Y:S02]  /*292a0*/  @P2 LEA R2, R3, R2, 0x18 ;  /* 0x0000000203022211 */ /* 0x001fe400078ec0ff */
[----:B------:R-:W-:Y:S02]  /*292b0*/  SEL R3, RZ, 0x1, !P0 ;  /* 0x00000001ff037807 */ /* 0x000fe40004000000 */
[----:B------:R0:W-:Y:S02]  /*292c0*/  @P2 SYNCS.ARRIVE.TRANS64.A1T0 RZ, [R2+URZ+0x58], RZ ;  /* 0x000058ff02ff29a7 */ /* 0x0001e4000810003f */
[----:B0-----:R-:W-:-:S04]  /*292d0*/  SEL R2, RZ, 0x1, !P1 ;  /* 0x00000001ff027807 */ /* 0x001fc80004800000 */
[----:B------:R-:W-:Y:S02]  /*292e0*/  LOP3.LUT R0, R2, R0, R3, 0x96, !PT ;  /* 0x0000000002007212 */ /* 0x000fe400078e9603 */
[----:B------:R-:W-:Y:S02]  /*292f0*/  PRMT R2, RZ, 0x7610, R2 ;  /* 0x00007610ff027816 */ /* 0x000fe40000000002 */
[----:B---3--:R-:W-:-:S04]  /*29300*/  IADD3 R14, P0, R14, UR24, RZ ;  /* 0x000000180e0e7c10 */ /* 0x008fc8000ff1e0ff */
[----:B--2---:R-:W-:Y:S01]  /*29310*/  IADD3.X R16, R16, UR18, RZ, P0, !PT ;  /* 0x0000001210107c10 */ /* 0x004fe200087fe4ff */
[----:B------:R0:W-:Y:S01]  /*29320*/  STL [R1+0x45c], R14 ;  /* 0x00045c0e01007387 */ /* 0x0001e20000100800 */
[----:B------:R-:W-:-:S03]  /*29330*/  ISETP.GE.U32.AND P0, PT, R14, UR8, PT ;  /* 0x000000080e007c0c */ /* 0x000fc6000bf06070 */
[----:B------:R0:W-:Y:S01]  /*29340*/  STL [R1+0x458], R16 ;  /* 0x0004581001007387 */ /* 0x0001e20000100800 */
[----:B------:R-:W-:-:S13]  /*29350*/  ISETP.GE.U32.AND.EX P0, PT, R16, UR9, PT, P0 ;  /* 0x0000000910007c0c */ /* 0x000fda000bf06100 */
[----:B0-----:R-:W-:Y:S05]  /*29360*/  @P0 BRA `(.L_x_565) ;  /* 0x0000000400500947 */ /* 0x001fea0003800000 */
[----:B------:R-:W0:Y:S01]  /*29370*/  S2R R8, SR_CTAID.X ;  /* 0x0000000000087919 */ /* 0x000e220000002500 */
[----:B------:R-:W-:Y:S01]  /*29380*/  ULDC UR8, c[0x0][0x150] ;  /* 0x0000540000087ab9 */ /* 0x000fe20000000800 */
[----:B------:R-:W1:Y:S01]  /*29390*/  LDC R3, c[0x0][0x144] ;  /* 0x00005100ff037b82 */ /* 0x000e620000000800 */
[----:B------:R-:W-:Y:S01]  /*293a0*/  ULDC UR11, c[0x0][0x630] ;  /* 0x00018c00000b7ab9 */ /* 0x000fe20000000800 */
[----:B------:R-:W2:Y:S06]  /*293b0*/  S2R R5, SR_CTAID.Y ;  /* 0x0000000000057919 */ /* 0x000eac0000002600 */
[----:B------:R-:W3:Y:S01]  /*293c0*/  LDC R12, c[0x0][0x148] ;  /* 0x00005200ff0c7b82 */ /* 0x000ee20000000800 */
[----:B0-----:R-:W-:-:S02]  /*293d0*/  I2FP.F32.U32 R2, R8 ;  /* 0x0000000800027245 */ /* 0x001fc40000201000 */
[----:B--2---:R-:W-:-:S03]  /*293e0*/  I2FP.F32.U32 R4, R5 ;  /* 0x0000000500047245 */ /* 0x004fc60000201000 */
[----:B------:R-:W-:Y:S01]  /*293f0*/  FMUL R2, R2, UR8 ;  /* 0x0000000802027c20 */ /* 0x000fe20008400000 */
[----:B------:R-:W-:Y:S02]  /*29400*/  ULDC UR8, c[0x0][0x154] ;  /* 0x0000550000087ab9 */ /* 0x000fe40000000800 */
[----:B------:R-:W-:Y:S01]  /*29410*/  FMUL R10, R4, UR8 ;  /* 0x00000008040a7c20 */ /* 0x000fe20008400000 */
[----:B------:R-:W-:Y:S02]  /*29420*/  ULDC.64 UR8, c[0x0][0x628] ;  /* 0x00018a0000087ab9 */ /* 0x000fe40000000a00 */
[----:B------:R-:W0:Y:S01]  /*29430*/  F2I.U32.TRUNC.NTZ R2, R2 ;  /* 0x0000000200027305 */ /* 0x000e22000020f000 */
[----:B------:R-:W-:-:S04]  /*29440*/  ISETP.NE.U32.AND P0, PT, RZ, UR8, PT ;  /* 0x00000008ff007c0c */ /* 0x000fc8000bf05070 */
[----:B------:R-:W-:-:S03]  /*29450*/  ISETP.NE.AND.EX P0, PT, RZ, UR9, PT, P0 ;  /* 0x00000009ff007c0c */ /* 0x000fc6000bf05300 */
[----:B------:R-:W2:Y:S01]  /*29460*/  F2I.U32.TRUNC.NTZ R10, R10 ;  /* 0x0000000a000a7305 */ /* 0x000ea2000020f000 */
[----:B0-----:R-:W-:Y:S02]  /*29470*/  IMAD.MOV R4, RZ, RZ, -R2 ;  /* 0x000000ffff047224 */ /* 0x001fe400078e0a02 */
[----:B------:R-:W-:Y:S02]  /*29480*/  IMAD.MOV.U32 R2, RZ, RZ, R14 ;  /* 0x000000ffff027224 */ /* 0x000fe400078e000e */
[----:B-1----:R-:W-:Y:S02]  /*29490*/  IMAD R8, R3, R4, R8 ;  /* 0x0000000403087224 */ /* 0x002fe400078e0208 */
[----:B--2---:R-:W-:-:S04]  /*294a0*/  IMAD.MOV R3, RZ, RZ, -R10 ;  /* 0x000000ffff037224 */ /* 0x004fc800078e0a0a */
[----:B---3--:R-:W-:Y:S02]  /*294b0*/  @P4 IMAD R8, R12, R3, R5 ;  /* 0x000000030c084224 */ /* 0x008fe400078e0205 */
[----:B------:R-:W-:Y:S01]  /*294c0*/  IMAD.MOV.U32 R3, RZ, RZ, R16 ;  /* 0x000000ffff037224 */ /* 0x000fe200078e0010 */
[----:B------:R-:W-:Y:S06]  /*294d0*/  @!P0 BRA `(.L_x_566) ;  /* 0x0000000000288947 */ /* 0x000fec0003800000 */
[----:B------:R-:W-:Y:S02]  /*294e0*/  ULDC UR10, c[0x0][0x634] ;  /* 0x00018d00000a7ab9 */ /* 0x000fe40000000800 */
[----:B------:R-:W-:-:S05]  /*294f0*/  IADD3 R3, P0, R14, UR10, RZ ;  /* 0x0000000a0e037c10 */ /* 0x000fca000ff1e0ff */
[----:B------:R-:W-:-:S04]  /*29500*/  IMAD.X R11, RZ, RZ, R16, P0 ;  /* 0x000000ffff0b7224 */ /* 0x000fc800000e0610 */
[----:B------:R-:W-:-:S04]  /*29510*/  IMAD.WIDE.U32 R4, R11, UR8, RZ ;  /* 0x000000080b047c25 */ /* 0x000fc8000f8e00ff */
[----:B------:R-:W-:-:S04]  /*29520*/  IMAD.WIDE.U32 R4, P0, R3, UR9, R4 ;  /* 0x0000000903047c25 */ /* 0x000fc8000f800004 */
[----:B------:R-:W-:-:S04]  /*29530*/  IMAD.WIDE.U32 R2, R3, UR8, RZ ;  /* 0x0000000803027c25 */ /* 0x000fc8000f8e00ff */
[----:B------:R-:W-:Y:S01]  /*29540*/  IMAD.MOV.U32 R2, RZ, RZ, R5 ;  /* 0x000000ffff027224 */ /* 0x000fe200078e0005 */
[----:B------:R-:W-:Y:S01]  /*29550*/  IADD3 RZ, P1, R3, R4, RZ ;  /* 0x0000000403ff7210 */ /* 0x000fe20007f3e0ff */
[----:B------:R-:W-:-:S04]  /*29560*/  IMAD.X R3, RZ, RZ, RZ, P0 ;  /* 0x000000ffff037224 */ /* 0x000fc800000e06ff */
[----:B------:R-:W-:-:S08]  /*29570*/  IMAD.WIDE.U32.X R2, R11, UR9, R2, P1 ;  /* 0x000000090b027c25 */ /* 0x000fd000088e0402 */
.L_x_566:
[--C-:B------:R-:W-:Y:S01]  /*29580*/  SHF.R.U64 R10, R2, UR11, R3.reuse ;  /* 0x0000000b020a7c19 */ /* 0x100fe20008001203 */
[----:B------:R-:W-:Y:S01]  /*29590*/  ULDC.64 UR8, c[0x0][0x620] ;  /* 0x0001880000087ab9 */ /* 0x000fe20000000a00 */
[----:B------:R-:W-:Y:S01]  /*295a0*/  SHF.R.U32.HI R2, RZ, UR11, R3 ;  /* 0x0000000bff027c19 */ /* 0x000fe20008011603 */
[----:B------:R-:W-:Y:S01]  /*295b0*/  IMAD.MOV.U32 R3, RZ, RZ, R16 ;  /* 0x000000ffff037224 */ /* 0x000fe200078e0010 */
[----:B------:R-:W-:Y:S01]  /*295c0*/  IADD3 R11, P0, RZ, -R10, RZ ;  /* 0x8000000aff0b7210 */ /* 0x000fe20007f1e0ff */
[----:B------:R-:W-:-:S04]  /*295d0*/  ULDC.64 UR10, c[0x0][0x640] ;  /* 0x00019000000a7ab9 */ /* 0x000fc80000000a00 */
[----:B------:R-:W-:Y:S01]  /*295e0*/  IMAD.X R2, RZ, RZ, ~R2, P0 ;  /* 0x000000ffff027224 */ /* 0x000fe200000e0e02 */
[----:B------:R-:W-:-:S03]  /*295f0*/  ISETP.NE.U32.AND P0, PT, RZ, UR10, PT ;  /* 0x0000000aff007c0c */ /* 0x000fc6000bf05070 */
[----:B------:R-:W-:Y:S01]  /*29600*/  IMAD R2, R2, UR8, RZ ;  /* 0x0000000802027c24 */ /* 0x000fe2000f8e02ff */
[----:B------:R-:W-:-:S03]  /*29610*/  ISETP.NE.AND.EX P0, PT, RZ, UR11, PT, P0 ;  /* 0x0000000bff007c0c */ /* 0x000fc6000bf05300 */
[----:B------:R-:W-:Y:S02]  /*29620*/  IMAD R5, R11, UR9, R2 ;  /* 0x000000090b057c24 */ /* 0x000fe4000f8e0202 */
[----:B------:R-:W-:-:S04]  /*29630*/  IMAD.MOV.U32 R2, RZ, RZ, R14 ;  /* 0x000000ffff027224 */ /* 0x000fc800078e000e */
[----:B------:R-:W-:Y:S01]  /*29640*/  IMAD.WIDE.U32 R2, R11, UR8, R2 ;  /* 0x000000080b027c25 */ /* 0x000fe2000f8e0002 */
[----:B------:R-:W-:-:S03]  /*29650*/  ULDC UR8, c[0x0][0x618] ;  /* 0x0001860000087ab9 */ /* 0x000fc60000000800 */
[----:B------:R-:W-:-:S05]  /*29660*/  IMAD.IADD R3, R3, 0x1, R5 ;  /* 0x0000000103037824 */ /* 0x000fca00078e0205 */
[--C-:B------:R-:W-:Y:S02]  /*29670*/  SHF.R.U64 R11, R2, UR8, R3.reuse ;  /* 0x00000008020b7c19 */ /* 0x100fe40008001203 */
[----:B------:R-:W-:Y:S01]  /*29680*/  SHF.R.U32.HI R2, RZ, UR8, R3 ;  /* 0x00000008ff027c19 */ /* 0x000fe20008011603 */
[----:B------:R-:W-:-:S03]  /*29690*/  ULDC UR8, c[0x0][0x608] ;  /* 0x0001820000087ab9 */ /* 0x000fc60000000800 */
[--C-:B------:R-:W-:Y:S02]  /*296a0*/  SHF.R.U64 R12, R11, UR8, R2.reuse ;  /* 0x000000080b0c7c19 */ /* 0x100fe40008001202 */
[----:B------:R-:W-:Y:S01]  /*296b0*/  SHF.R.U32.HI R3, RZ, UR8, R2 ;  /* 0x00000008ff037c19 */ /* 0x000fe20008011602 */
[----:B------:R-:W-:-:S03]  /*296c0*/  ULDC UR8, c[0x0][0x658] ;  /* 0x0001960000087ab9 */ /* 0x000fc60000000800 */
[--C-:B------:R-:W-:Y:S02]  /*296d0*/  SHF.R.U64 R13, R12, UR8, R3.reuse ;  /* 0x000000080c0d7c19 */ /* 0x100fe40008001203 */
[----:B------:R-:W-:-:S03]  /*296e0*/  SHF.R.U32.HI R14, RZ, UR8, R3 ;  /* 0x00000008ff0e7c19 */ /* 0x000fc60008011603 */
[----:B------:R-:W-:Y:S02]  /*296f0*/  IMAD.MOV.U32 R2, RZ, RZ, R13 ;  /* 0x000000ffff027224 */ /* 0x000fe400078e000d */
        /* <DEDUP_REMOVED lines=12> */
.L_x_567:
[----:B------:R-:W-:Y:S01]  /*297c0*/  ULDC UR8, c[0x0][0x648] ;  /* 0x0001920000087ab9 */ /* 0x000fe20000000800 */
[----:B------:R-:W-:Y:S02]  /*297d0*/  LOP3.LUT R12, R12, UR20, RZ, 0xc0, !PT ;  /* 0x000000140c0c7c12 */ /* 0x000fe4000f8ec0ff */
[----:B------:R-:W-:Y:S01]  /*297e0*/  SHF.R.U64 R3, R2, UR8, R3 ;  /* 0x0000000802037c19 */ /* 0x000fe20008001203 */
[----:B------:R-:W-:-:S04]  /*297f0*/  ULDC UR8, c[0x0][0x638] ;  /* 0x00018e0000087ab9 */ /* 0x000fc80000000800 */
[----:B------:R-:W-:Y:S02]  /*29800*/  IMAD.MOV R2, RZ, RZ, -R3 ;  /* 0x000000ffff027224 */ /* 0x000fe400078e0a03 */
[----:B------:R-:W-:Y:S02]  /*29810*/  IMAD R5, R3, UR6, R12 ;  /* 0x0000000603057c24 */ /* 0x000fe4000f8e020c */
[----:B------:R-:W-:Y:S01]  /*29820*/  IMAD R13, R2, UR8, R13 ;  /* 0x00000008020d7c24 */ /* 0x000fe2000f8e020d */
[----:B------:R-:W-:Y:S01]  /*29830*/  ULDC UR8, c[0x0][0x610] ;  /* 0x0001840000087ab9 */ /* 0x000fe20000000800 */
[----:B------:R-:W-:Y:S01]  /*29840*/  LOP3.LUT R2, R11, UR5, RZ, 0xc0, !PT ;  /* 0x000000050b027c12 */ /* 0x000fe2000f8ec0ff */
[----:B------:R-:W-:Y:S01]  /*29850*/  IMAD R8, R5, UR8, R8 ;  /* 0x0000000805087c24 */ /* 0x000fe2000f8e0208 */
[----:B------:R-:W-:-:S03]  /*29860*/  ULDC UR8, c[0x0][0x600] ;  /* 0x0001800000087ab9 */ /* 0x000fc60000000800 */
[----:B------:R-:W-:Y:S02]  /*29870*/  IMAD R13, R13, UR8, R2 ;  /* 0x000000080d0d7c24 */ /* 0x000fe4000f8e0202 */
[----:B------:R-:W-:-:S03]  /*29880*/  IMAD.MOV.U32 R2, RZ, RZ, 0x1 ;  /* 0x00000001ff027424 */ /* 0x000fc600078e00ff */
[----:B------:R-:W-:Y:S02]  /*29890*/  SEL R4, R13, R8, !P4 ;  /* 0x000000080d047207 */ /* 0x000fe40006000000 */
[----:B------:R-:W-:-:S07]  /*298a0*/  SEL R5, R8, R13, !P4 ;  /* 0x0000000d08057207 */ /* 0x000fce0006000000 */
.L_x_565:
[----:B------:R-:W-:Y:S05]  /*298b0*/  BSYNC B1 ;  /* 0x0000000000017941 */ /* 0x000fea0003800000 */
.L_x_564:
[----:B------:R-:W-:-:S13]  /*298c0*/  LOP3.LUT P0, RZ, R2, 0xff, RZ, 0xc0, !PT ;  /* 0x000000ff02ff7812 */ /* 0x000fda000780c0ff */
[----:B------:R-:W-:Y:S05]  /*298d0*/  @P0 BRA `(.L_x_568) ;  /* 0xfffffff4002c0947 */ /* 0x000fea000383ffff */
[----:B------:R-:W-:Y:S05]  /*298e0*/  BSYNC B0 ;  /* 0x0000000000007941 */ /* 0x000fea0003800000 */
.L_x_557:
[----:B------:R-:W-:-:S03]  /*298f0*/  UMOV UR8, 0xffffffff ;  /* 0xffffffff00087882 */ /* 0x000fc60000000000 */
[----:B------:R-:W-:Y:S05]  /*29900*/  BRA.DIV UR8, `(.L_x_569) ;  /* 0x0000000608287947 */ /* 0x000fea000b800000 */
[----:B------:R-:W-:-:S13]  /*29910*/  ELECT P0, URZ, PT ;  /* 0x00000000003f782f */ /* 0x000fda0003800000 */
.L_x_583:
[----:B------:R-:W-:Y:S04]  /*29920*/  BSSY B0, `(.L_x_570) ;  /* 0x000002c000007945 */ /* 0x000fe80003800000 */
[----:B------:R-:W-:Y:S05]  /*29930*/  @!P0 BRA `(.L_x_571) ;  /* 0x0000000000a88947 */ /* 0x000fea0003800000 */
[----:B------:R-:W-:-:S04]  /*29940*/  ULOP3.LUT UR8, UR13, 0x2, URZ, 0xfc, !UPT ;  /* 0x000000020d087892 */ /* 0x000fc8000f8efc3f */
[----:B------:R-:W-:-:S06]  /*29950*/  UISETP.NE.AND UP0, UPT, UR8, 0x3, UPT ;  /* 0x000000030800788c */ /* 0x000fcc000bf05270 */
[----:B------:R-:W-:-:S13]  /*29960*/  PLOP3.LUT P0, PT, PT, PT, UP0, 0x80, 0x0 ;  /* 0x000000000000781c */ /* 0x000fda0003f0f008 */
[----:B------:R-:W-:Y:S05]  /*29970*/  @!P0 BRA `(.L_x_572) ;  /* 0x0000000000048947 */ /* 0x000fea0003800000 */
[----:B------:R-:W-:Y:S01]  /*29980*/  BPT.TRAP 0x1 ;  /* 0x000000040000795c */ /* 0x000fe20000300000 */
.L_x_572:
[----:B------:R-:W0:Y:S01]  /*29990*/  S2R R3, SR_CgaCtaId ;  /* 0x0000000000037919 */ /* 0x000e220000008800 */
[----:B------:R-:W-:-:S04]  /*299a0*/  MOV R2, 0x400 ;  /* 0x0000040000027802 */ /* 0x000fc80000000f00 */
[----:B0-----:R-:W-:Y:S02]  /*299b0*/  LEA R3, R3, R2, 0x18 ;  /* 0x0000000203037211 */ /* 0x001fe400078ec0ff */
[----:B------:R-:W-:-:S03]  /*299c0*/  SHF.L.U32 R2, R0, 0x1f, RZ ;  /* 0x0000001f00027819 */ /* 0x000fc600000006ff */
[----:B------:R-:W-:-:S04]  /*299d0*/  VIADD R3, R3, 0x20 ;  /* 0x0000002003037836 */ /* 0x000fc80000000000 */
[----:B------:R-:W-:-:S04]  /*299e0*/  IMAD R5, R6, 0x8, R3 ;  /* 0x0000000806057824 */ /* 0x000fc800078e0203 */
[----:B------:R-:W0:Y:S02]  /*299f0*/  SYNCS.PHASECHK.TRANS64.TRYWAIT P0, [R5+URZ], R2 ;  /* 0x00000002050075a7 */ /* 0x000e24000800017f */
[----:B0-----:R-:W-:Y:S05]  /*29a00*/  @!P0 BRA `(.L_x_573) ;  /* 0x0000000400088947 */ /* 0x001fea0003800000 */
.L_x_584:
[----:B------:R-:W-:-:S05]  /*29a10*/  VIADD R6, R6, 0x1 ;  /* 0x0000000106067836 */ /* 0x000fca0000000000 */
[----:B------:R-:W-:-:S04]  /*29a20*/  ISETP.NE.AND P0, PT, R6, 0x4, PT ;  /* 0x000000040600780c */ /* 0x000fc80003f05270 */
[----:B0-----:R-:W-:Y:S02]  /*29a30*/  SEL R5, RZ, 0x1, P0 ;  /* 0x00000001ff057807 */ /* 0x001fe40000000000 */
[----:B------:R-:W-:Y:S02]  /*29a40*/  SEL R6, R6, RZ, P0 ;  /* 0x000000ff06067207 */ /* 0x000fe40000000000 */
[----:B------:R-:W-:-:S03]  /*29a50*/  LOP3.LUT R5, R0, R5, RZ, 0x3c, !PT ;  /* 0x0000000500057212 */ /* 0x000fc600078e3cff */
[----:B------:R-:W-:Y:S01]  /*29a60*/  IMAD R7, R6, 0x8, R3 ;  /* 0x0000000806077824 */ /* 0x000fe200078e0203 */
[----:B------:R-:W-:-:S04]  /*29a70*/  SHF.L.U32 R0, R5, 0x1f, RZ ;  /* 0x0000001f05007819 */ /* 0x000fc800000006ff */
[----:B------:R-:W0:Y:S02]  /*29a80*/  SYNCS.PHASECHK.TRANS64.TRYWAIT P0, [R7+URZ], R0 ;  /* 0x00000000070075a7 */ /* 0x000e24000800017f */
[----:B0-----:R-:W-:Y:S05]  /*29a90*/  @!P0 BRA `(.L_x_574) ;  /* 0x0000000000f88947 */ /* 0x001fea0003800000 */
.L_x_585:
[----:B0-----:R-:W-:-:S05]  /*29aa0*/  VIADD R0, R6, 0x1 ;  /* 0x0000000106007836 */ /* 0x001fca0000000000 */
[----:B------:R-:W-:-:S04]  /*29ab0*/  ISETP.NE.AND P0, PT, R0, 0x4, PT ;  /* 0x000000040000780c */ /* 0x000fc80003f05270 */
[----:B------:R-:W-:Y:S02]  /*29ac0*/  SEL R2, RZ, 0x1, P0 ;  /* 0x00000001ff027807 */ /* 0x000fe40000000000 */
[----:B------:R-:W-:Y:S02]  /*29ad0*/  SEL R4, R0, RZ, P0 ;  /* 0x000000ff00047207 */ /* 0x000fe40000000000 */
[----:B------:R-:W-:-:S03]  /*29ae0*/  LOP3.LUT R5, R5, R2, RZ, 0x3c, !PT ;  /* 0x0000000205057212 */ /* 0x000fc600078e3cff */
[----:B------:R-:W-:Y:S01]  /*29af0*/  IMAD R7, R4, 0x8, R3 ;  /* 0x0000000804077824 */ /* 0x000fe200078e0203 */
[----:B------:R-:W-:-:S04]  /*29b00*/  SHF.L.U32 R0, R5, 0x1f, RZ ;  /* 0x0000001f05007819 */ /* 0x000fc800000006ff */
[----:B------:R-:W0:Y:S02]  /*29b10*/  SYNCS.PHASECHK.TRANS64.TRYWAIT P0, [R7+URZ], R0 ;  /* 0x00000000070075a7 */ /* 0x000e24000800017f */
[----:B0-----:R-:W-:Y:S05]  /*29b20*/  @!P0 BRA `(.L_x_575) ;  /* 0x0000000000e88947 */ /* 0x001fea0003800000 */
.L_x_586:
[----:B0-----:R-:W-:-:S05]  /*29b30*/  VIADD R0, R4, 0x1 ;  /* 0x0000000104007836 */ /* 0x001fca0000000000 */
[----:B------:R-:W-:-:S04]  /*29b40*/  ISETP.NE.AND P0, PT, R0, 0x4, PT ;  /* 0x000000040000780c */ /* 0x000fc80003f05270 */
[----:B------:R-:W-:Y:S02]  /*29b50*/  SEL R2, RZ, 0x1, P0 ;  /* 0x00000001ff027807 */ /* 0x000fe40000000000 */
[----:B------:R-:W-:Y:S02]  /*29b60*/  SEL R0, R0, RZ, P0 ;  /* 0x000000ff00007207 */ /* 0x000fe40000000000 */
[----:B------:R-:W-:-:S03]  /*29b70*/  LOP3.LUT R2, R5, R2, RZ, 0x3c, !PT ;  /* 0x0000000205027212 */ /* 0x000fc600078e3cff */
[----:B------:R-:W-:Y:S01]  /*29b80*/  IMAD R3, R0, 0x8, R3 ;  /* 0x0000000800037824 */ /* 0x000fe200078e0203 */
[----:B------:R-:W-:-:S07]  /*29b90*/  SHF.L.U32 R0, R2, 0x1f, RZ ;  /* 0x0000001f02007819 */ /* 0x000fce00000006ff */
.L_x_576:
[----:B0-----:R0:W1:Y:S02]  /*29ba0*/  SYNCS.PHASECHK.TRANS64.TRYWAIT P0, [R3+URZ], R0 ;  /* 0x00000000030075a7 */ /* 0x001064000800017f */
[----:B-1----:R-:W-:Y:S05]  /*29bb0*/  @!P0 NANOSLEEP.SYNCS 0x989680 ;  /* 0x009896800000895d */ /* 0x002fea0003900000 */
[----:B------:R-:W1:Y:S02]  /*29bc0*/  @!P0 SYNCS.PHASECHK.TRANS64 P0, [R3+URZ], R0 ;  /* 0x00000000030085a7 */ /* 0x000e64000800007f */
[----:B-1----:R-:W-:Y:S05]  /*29bd0*/  @!P0 BRA `(.L_x_576) ;  /* 0xfffffffc00f08947 */ /* 0x002fea000383ffff */
.L_x_571:
[----:B------:R-:W-:Y:S05]  /*29be0*/  BSYNC B0 ;  /* 0x0000000000007941 */ /* 0x000fea0003800000 */
.L_x_570:
[----:B------:R-:W-:Y:S05]  /*29bf0*/  EXIT ;  /* 0x000000000000794d */ /* 0x000fea0003800000 */
.L_x_21:
[----:B--2---:R-:W-:-:S04]  /*29c00*/  IMAD.U32 R3, RZ, RZ, UR6 ;  /* 0x00000006ff037e24 */ /* 0x004fc8000f8e00ff */
[----:B------:R2:W3:Y:S03]  /*29c10*/  SYNCS.PHASECHK.TRANS64.TRYWAIT P0, [R3+URZ], R0 ;  /* 0x00000000030075a7 */ /* 0x0004e6000800017f */
[----:B---3--:R-:W-:Y:S05]  /*29c20*/  @!P0 NANOSLEEP.SYNCS 0x989680 ;  /* 0x009896800000895d */ /* 0x008fea0003900000 */
[----:B------:R-:W3:Y:S02]  /*29c30*/  @!P0 SYNCS.PHASECHK.TRANS64 P0, [R3+URZ], R0 ;  /* 0x00000000030085a7 */ /* 0x000ee4000800007f */
[----:B---3--:R-:W-:Y:S05]  /*29c40*/  @!P0 BRA `(.L_x_21) ;  /* 0xfffffffc00ec8947 */ /* 0x008fea000383ffff */
[----:B------:R-:W-:Y:S05]  /*29c50*/  BRA `(.L_x_20) ;  /* 0xfffffd9000607947 */ /* 0x000fea000383ffff */
.L_x_27:
[----:B-----5:R2:W-:Y:S02]  /*29c60*/  STL [R1+0x470], R2 ;  /* 0x0004700201007387 */ /* 0x0205e40000100800 */
[----:B--2---:R-:W-:-:S04]  /*29c70*/  IMAD.U32 R2, RZ, RZ, UR16 ;  /* 0x00000010ff027e24 */ /* 0x004fc8000f8e00ff */
[----:B------:R2:W3:Y:S03]  /*29c80*/  SYNCS.PHASECHK.TRANS64.TRYWAIT P0, [R2+URZ], R0 ;  /* 0x00000000020075a7 */ /* 0x0004e6000800017f */
[----:B---3--:R-:W-:Y:S05]  /*29c90*/  @!P0 NANOSLEEP.SYNCS 0x989680 ;  /* 0x009896800000895d */ /* 0x008fea0003900000 */
[----:B------:R2:W3:Y:S02]  /*29ca0*/  @!P0 SYNCS.PHASECHK.TRANS64 P0, [R2+URZ], R0 ;  /* 0x00000000020085a7 */ /* 0x0004e4000800007f */
[----:B--2---:R2:W5:Y:S02]  /*29cb0*/  LDL.LU R2, [R1+0x470] ;  /* 0x0004700001027983 */ /* 0x0045640000300800 */
[----:B--23--:R-:W-:Y:S05]  /*29cc0*/  @!P0 BRA `(.L_x_27) ;  /* 0xfffffffc00e48947 */ /* 0x00cfea000383ffff */
[----:B------:R-:W-:Y:S05]  /*29cd0*/  BRA `(.L_x_26) ;  /* 0xfffffdf400147947 */ /* 0x000fea000383ffff */
.L_x_558:
[----:B------:R-:W-:Y:S01]  /*29ce0*/  BSSY B1, `(.L_x_577) ;  /* 0x0000006000017945 */ /* 0x000fe20003800000 */
[----:B------:R-:W-:-:S07]  /*29cf0*/  IMAD.MOV.U32 R2, RZ, RZ, -0x1 ;  /* 0xffffffffff027424 */ /* 0x000fce00078e00ff */
[----:B------:R-:W-:Y:S05]  /*29d00*/  WARPSYNC.COLLECTIVE R2, `(.L_x_578) ;  /* 0x00000000020c7348 */ /* 0x000fea0003c00000 */
[----:B------:R-:W-:Y:S02]  /*29d10*/  ELECT P0, UR62, PT ;  /* 0x00000000003e782f */ /* 0x000fe40003800000 */
[----:B------:R-:W-:Y:S01]  /*29d20*/  MOV R2, UR62 ;  /* 0x0000003e00027c02 */ /* 0x000fe20008000f00 */
[----:B------:R-:W-:Y:S10]  /*29d30*/  ENDCOLLECTIVE ;  /* 0x000000000000791b */ /* 0x000ff40003800000 */
.L_x_578:
[----:B------:R-:W-:Y:S05]  /*29d40*/  BSYNC B1 ;  /* 0x0000000000017941 */ /* 0x000fea0003800000 */
.L_x_577:
[----:B------:R-:W-:Y:S05]  /*29d50*/  BRA `(.L_x_579) ;  /* 0xfffffff000187947 */ /* 0x000fea000383ffff */
.L_x_561:
[----:B0-----:R0:W1:Y:S02]  /*29d60*/  SYNCS.PHASECHK.TRANS64.TRYWAIT P0, [R12+URZ+0x20], R11 ;  /* 0x0000200b0c0075a7 */ /* 0x001064000800017f */
[----:B-1----:R-:W-:Y:S05]  /*29d70*/  @!P0 NANOSLEEP.SYNCS 0x989680 ;  /* 0x009896800000895d */ /* 0x002fea0003900000 */
[----:B------:R-:W1:Y:S02]  /*29d80*/  @!P0 SYNCS.PHASECHK.TRANS64 P0, [R12+URZ+0x20], R11 ;  /* 0x0000200b0c0085a7 */ /* 0x000e64000800007f */
[----:B-1----:R-:W-:Y:S05]  /*29d90*/  @!P0 BRA `(.L_x_561) ;  /* 0xfffffffc00f08947 */ /* 0x002fea000383ffff */
[----:B------:R-:W-:Y:S05]  /*29da0*/  BRA `(.L_x_580) ;  /* 0xfffffff000507947 */ /* 0x000fea000383ffff */
.L_x_569:
[----:B------:R-:W-:Y:S01]  /*29db0*/  BSSY B0, `(.L_x_581) ;  /* 0x0000006000007945 */ /* 0x000fe20003800000 */
[----:B------:R-:W-:-:S07]  /*29dc0*/  IMAD.MOV.U32 R2, RZ, RZ, -0x1 ;  /* 0xffffffffff027424 */ /* 0x000fce00078e00ff */
[----:B------:R-:W-:Y:S05]  /*29dd0*/  WARPSYNC.COLLECTIVE R2, `(.L_x_582) ;  /* 0x00000000020c7348 */ /* 0x000fea0003c00000 */
[----:B------:R-:W-:Y:S02]  /*29de0*/  ELECT P0, UR62, PT ;  /* 0x00000000003e782f */ /* 0x000fe40003800000 */
[----:B------:R-:W-:Y:S01]  /*29df0*/  MOV R2, UR62 ;  /* 0x0000003e00027c02 */ /* 0x000fe20008000f00 */
[----:B------:R-:W-:Y:S10]  /*29e00*/  ENDCOLLECTIVE ;  /* 0x000000000000791b */ /* 0x000ff40003800000 */
.L_x_582:
[----:B------:R-:W-:Y:S05]  /*29e10*/  BSYNC B0 ;  /* 0x0000000000007941 */ /* 0x000fea0003800000 */
.L_x_581:
[----:B------:R-:W-:Y:S05]  /*29e20*/  BRA `(.L_x_583) ;  /* 0xfffffff800bc7947 */ /* 0x000fea000383ffff */
.L_x_573:
[----:B0-----:R0:W1:Y:S02]  /*29e30*/  SYNCS.PHASECHK.TRANS64.TRYWAIT P0, [R5+URZ], R2 ;  /* 0x00000002050075a7 */ /* 0x001064000800017f */
[----:B-1----:R-:W-:Y:S05]  /*29e40*/  @!P0 NANOSLEEP.SYNCS 0x989680 ;  /* 0x009896800000895d */ /* 0x002fea0003900000 */
[----:B------:R-:W1:Y:S02]  /*29e50*/  @!P0 SYNCS.PHASECHK.TRANS64 P0, [R5+URZ], R2 ;  /* 0x00000002050085a7 */ /* 0x000e64000800007f */
[----:B-1----:R-:W-:Y:S05]  /*29e60*/  @!P0 BRA `(.L_x_573) ;  /* 0xfffffffc00f08947 */ /* 0x002fea000383ffff */
[----:B------:R-:W-:Y:S05]  /*29e70*/  BRA `(.L_x_584) ;  /* 0xfffffff800e47947 */ /* 0x000fea000383ffff */
.L_x_574:
[----:B0-----:R0:W1:Y:S02]  /*29e80*/  SYNCS.PHASECHK.TRANS64.TRYWAIT P0, [R7+URZ], R0 ;  /* 0x00000000070075a7 */ /* 0x001064000800017f */
[----:B-1----:R-:W-:Y:S05]  /*29e90*/  @!P0 NANOSLEEP.SYNCS 0x989680 ;  /* 0x009896800000895d */ /* 0x002fea0003900000 */
[----:B------:R-:W1:Y:S02]  /*29ea0*/  @!P0 SYNCS.PHASECHK.TRANS64 P0, [R7+URZ], R0 ;  /* 0x00000000070085a7 */ /* 0x000e64000800007f */
[----:B-1----:R-:W-:Y:S05]  /*29eb0*/  @!P0 BRA `(.L_x_574) ;  /* 0xfffffffc00f08947 */ /* 0x002fea000383ffff */
[----:B------:R-:W-:Y:S05]  /*29ec0*/  BRA `(.L_x_585) ;  /* 0xfffffff800f47947 */ /* 0x000fea000383ffff */
.L_x_575:
[----:B0-----:R0:W1:Y:S02]  /*29ed0*/  SYNCS.PHASECHK.TRANS64.TRYWAIT P0, [R7+URZ], R0 ;  /* 0x00000000070075a7 */ /* 0x001064000800017f */
[----:B-1----:R-:W-:Y:S05]  /*29ee0*/  @!P0 NANOSLEEP.SYNCS 0x989680 ;  /* 0x009896800000895d */ /* 0x002fea0003900000 */
[----:B------:R-:W1:Y:S02]  /*29ef0*/  @!P0 SYNCS.PHASECHK.TRANS64 P0, [R7+URZ], R0 ;  /* 0x00000000070085a7 */ /* 0x000e64000800007f */
[----:B-1----:R-:W-:Y:S05]  /*29f00*/  @!P0 BRA `(.L_x_575) ;  /* 0xfffffffc00f08947 */ /* 0x002fea000383ffff */
[----:B------:R-:W-:Y:S05]  /*29f10*/  BRA `(.L_x_586) ;  /* 0xfffffffc00047947 */ /* 0x000fea000383ffff */
.L_x_587:
[----:B------:R-:W-:-:S00]  /*29f20*/  BRA `(.L_x_587) ;  /* 0xfffffffc00fc7947 */ /* 0x000fc0000383ffff */
[----:B------:R-:W-:-:S00]  /*29f30*/  NOP ;  /* 0x0000000000007918 */ /* 0x000fc00000000000 */
        /* <DEDUP_REMOVED lines=12> */
.L_x_588:


//--------------------- .nv.shared._ZN7cutlass13device_kernelINS_4gemm6kernel13GemmUniversalIN4cute5tupleIJiiiiEEENS1_10collective13CollectiveMmaINS1_37MainloopSm90TmaGmmaWarpSpecializedFP8ILi4ENS5_IJNS4_1CILi2EEENSA_ILi1EEESC_EEENS1_35KernelTmaWarpSpecializedCooperativeEEENS5_IJNSA_ILi256EEESG_NSA_ILi128EEEEEENS_12float_e4m3_tENS5_IJlSC_lEEESJ_SK_NS4_8TiledMMAINS4_8MMA_AtomIJNS4_4SM904GMMA31MMA_64x256x32_F32E4M3E4M3_SS_TNILNSO_7ScaleInE1ELSQ_1EEEEEENS4_6LayoutISD_NS5_IJSC_NSA_ILi0EEESU_EEEEENS5_IJNS4_10UnderscoreESX_SX_EEEEENS4_13SM90_TMA_LOADENS4_14ComposedLayoutINS4_7SwizzleILi3ELi4ELi3EEENS4_18smem_ptr_flag_bitsILi8EEENST_INS5_IJNSA_ILi8EEESH_EEENS5_IJSH_SC_EEEEEEEvNS4_8identityENS4_23SM90_TMA_LOAD_MULTICASTES1A_vS1B_EENS_8epilogue10collective6detail29Sm90TmaWarpSpecializedAdapterINS1F_15DefaultEpilogueISJ_SK_SK_NS1E_6thread17LinearCombinationISJ_Li1EffLNS1J_9ScaleType4KindE0ELNS_15FloatRoundStyleE2ESJ_EENS1_15EpilogueDefaultEEEEEvvEEEEvNT_6ParamsE --------------------------
	.section	.nv.shared._ZN7cutlass13device_kernelINS_4gemm6kernel13GemmUniversalIN4cute5tupleIJiiiiEEENS1_10collective13CollectiveMmaINS1_37MainloopSm90TmaGmmaWarpSpecializedFP8ILi4ENS5_IJNS4_1CILi2EEENSA_ILi1EEESC_EEENS1_35KernelTmaWarpSpecializedCooperativeEEENS5_IJNSA_ILi256EEESG_NSA_ILi128EEEEEENS_12float_e4m3_tENS5_IJlSC_lEEESJ_SK_NS4_8TiledMMAINS4_8MMA_AtomIJNS4_4SM904GMMA31MMA_64x256x32_F32E4M3E4M3_SS_TNILNSO_7ScaleInE1ELSQ_1EEEEEENS4_6LayoutISD_NS5_IJSC_NSA_ILi0EEESU_EEEEENS5_IJNS4_10UnderscoreESX_SX_EEEEENS4_13SM90_TMA_LOADENS4_14ComposedLayoutINS4_7SwizzleILi3ELi4ELi3EEENS4_18smem_ptr_flag_bitsILi8EEENST_INS5_IJNSA_ILi8EEESH_EEENS5_IJSH_SC_EEEEEEEvNS4_8identityENS4_23SM90_TMA_LOAD_MULTICASTES1A_vS1B_EENS_8epilogue10collective6detail29Sm90TmaWarpSpecializedAdapterINS1F_15DefaultEpilogueISJ_SK_SK_NS1E_6thread17LinearCombinationISJ_Li1EffLNS1J_9ScaleType4KindE0ELNS_15FloatRoundStyleE2ESJ_EENS1_15EpilogueDefaultEEEEEvvEEEEvNT_6ParamsE,"aw",@nobits
	.sectionflags	@""
	.align	16
	.zero		1024


//--------------------- .nv.shared.reserved.0     --------------------------
	.section	.nv.shared.reserved.0,"aw",@nobits
	.weak		__nv_reservedSMEM_offset_0_alias
	.size		__nv_reservedSMEM_offset_0_alias, 0, 0
	.other		__nv_reservedSMEM_offset_0_alias,@"STO_CUDA_RESERVED_SHARED STV_DEFAULT"
__nv_reservedSMEM_offset_0_alias:
	.zero		0


//--------------------- .nv.global                --------------------------
	.section	.nv.global,"aw",@nobits
.nv.global:
	.type		_ZN39_INTERNAL_049c72c4_4_k_cu_bd7b2f1e_54694cute1_E,@object
	.size		_ZN39_INTERNAL_049c72c4_4_k_cu_bd7b2f1e_54694cute1_E,(_ZN39_INTERNAL_049c72c4_4_k_cu_bd7b2f1e_54694cuda3std3__45__cpo6cbeginE - _ZN39_INTERNAL_049c72c4_4_k_cu_bd7b2f1e_54694cute1_E)
_ZN39_INTERNAL_049c72c4_4_k_cu_bd7b2f1e_54694cute1_E:
	.zero		1
	.type		_ZN39_INTERNAL_049c72c4_4_k_cu_bd7b2f1e_54694cuda3std3__45__cpo6cbeginE,@object
	.size		_ZN39_INTERNAL_049c72c4_4_k_cu_bd7b2f1e_54694cuda3std3__45__cpo6cbeginE,(_ZN39_INTERNAL_049c72c4_4_k_cu_bd7b2f1e_54694cuda3std3__48in_placeE - _ZN39_INTERNAL_049c72c4_4_k_cu_bd7b2f1e_54694cuda3std3__45__cpo6cbeginE)
_ZN39_INTERNAL_049c72c4_4_k_cu_bd7b2f1e_54694cuda3std3__45__cpo6cbeginE:
	.zero		1
	.type		_ZN39_INTERNAL_049c72c4_4_k_cu_bd7b2f1e_54694cuda3std3__48in_placeE,@object
	.size		_ZN39_INTERNAL_049c72c4_4_k_cu_bd7b2f1e_54694cuda3std3__48in_placeE,(_ZN39_INTERNAL_049c72c4_4_k_cu_bd7b2f1e_54694cuda3std6ranges3__45__cpo9iter_moveE - _ZN39_INTERNAL_049c72c4_4_k_cu_bd7b2f1e_54694cuda3std3__48in_placeE)
_ZN39_INTERNAL_049c72c4_4_k_cu_bd7b2f1e_54694cuda3std3__48in_placeE:
	.zero		1
	.type		_ZN39_INTERNAL_049c72c4_4_k_cu_bd7b2f1e_54694cuda3std6ranges3__45__cpo9iter_moveE,@object
	.size		_ZN39_INTERNAL_049c72c4_4_k_cu_bd7b2f1e_54694cuda3std6ranges3__45__cpo9iter_moveE,(_ZN39_INTERNAL_049c72c4_4_k_cu_bd7b2f1e_54694cuda3std3__45__cpo5beginE - _ZN39_INTERNAL_049c72c4_4_k_cu_bd7b2f1e_54694cuda3std6ranges3__45__cpo9iter_moveE)
_ZN39_INTERNAL_049c72c4_4_k_cu_bd7b2f1e_54694cuda3std6ranges3__45__cpo9iter_moveE:
	.zero		1
	.type		_ZN39_INTERNAL_049c72c4_4_k_cu_bd7b2f1e_54694cuda3std3__45__cpo5beginE,@object
	.size		_ZN39_INTERNAL_049c72c4_4_k_cu_bd7b2f1e_54694cuda3std3__45__cpo5beginE,(_ZN39_INTERNAL_049c72c4_4_k_cu_bd7b2f1e_54694cuda3std3__441_GLOBAL__N__049c72c4_4_k_cu_bd7b2f1e_54696ignoreE - _ZN39_INTERNAL_049c72c4_4_k_cu_bd7b2f1e_54694cuda3std3__45__cpo5beginE)
_ZN39_INTERNAL_049c72c4_4_k_cu_bd7b2f1e_54694cuda3std3__45__cpo5beginE:
	.zero		1
	.type		_ZN39_INTERNAL_049c72c4_4_k_cu_bd7b2f1e_54694cuda3std3__441_GLOBAL__N__049c72c4_4_k_cu_bd7b2f1e_54696ignoreE,@object
	.size		_ZN39_INTERNAL_049c72c4_4_k_cu_bd7b2f1e_54694cuda3std3__441_GLOBAL__N__049c72c4_4_k_cu_bd7b2f1e_54696ignoreE,(_ZN39_INTERNAL_049c72c4_4_k_cu_bd7b2f1e_54694cute7productE - _ZN39_INTERNAL_049c72c4_4_k_cu_bd7b2f1e_54694cuda3std3__441_GLOBAL__N__049c72c4_4_k_cu_bd7b2f1e_54696ignoreE)
_ZN39_INTERNAL_049c72c4_4_k_cu_bd7b2f1e_54694cuda3std3__441_GLOBAL__N__049c72c4_4_k_cu_bd7b2f1e_54696ignoreE:
	.zero		1
	.type		_ZN39_INTERNAL_049c72c4_4_k_cu_bd7b2f1e_54694cute7productE,@object
	.size		_ZN39_INTERNAL_049c72c4_4_k_cu_bd7b2f1e_54694cute7productE,(_ZN39_INTERNAL_049c72c4_4_k_cu_bd7b2f1e_54694cuda3std3__45__cpo3endE - _ZN39_INTERNAL_049c72c4_4_k_cu_bd7b2f1e_54694cute7productE)
_ZN39_INTERNAL_049c72c4_4_k_cu_bd7b2f1e_54694cute7productE:
	.zero		1
	.type		_ZN39_INTERNAL_049c72c4_4_k_cu_bd7b2f1e_54694cuda3std3__45__cpo3endE,@object
	.size		_ZN39_INTERNAL_049c72c4_4_k_cu_bd7b2f1e_54694cuda3std3__45__cpo3endE,(_ZN39_INTERNAL_049c72c4_4_k_cu_bd7b2f1e_54694cuda3std3__419piecewise_constructE - _ZN39_INTERNAL_049c72c4_4_k_cu_bd7b2f1e_54694cuda3std3__45__cpo3endE)
_ZN39_INTERNAL_049c72c4_4_k_cu_bd7b2f1e_54694cuda3std3__45__cpo3endE:
	.zero		1
	.type		_ZN39_INTERNAL_049c72c4_4_k_cu_bd7b2f1e_54694cuda3std3__419piecewise_constructE,@object
	.size		_ZN39_INTERNAL_049c72c4_4_k_cu_bd7b2f1e_54694cuda3std3__419piecewise_constructE,(_ZN39_INTERNAL_049c72c4_4_k_cu_bd7b2f1e_54694cuda3std3__45__cpo4cendE - _ZN39_INTERNAL_049c72c4_4_k_cu_bd7b2f1e_54694cuda3std3__419piecewise_constructE)
_ZN39_INTERNAL_049c72c4_4_k_cu_bd7b2f1e_54694cuda3std3__419piecewise_constructE:
	.zero		1
	.type		_ZN39_INTERNAL_049c72c4_4_k_cu_bd7b2f1e_54694cuda3std3__45__cpo4cendE,@object
	.size		_ZN39_INTERNAL_049c72c4_4_k_cu_bd7b2f1e_54694cuda3std3__45__cpo4cendE,(_ZN39_INTERNAL_049c72c4_4_k_cu_bd7b2f1e_54694cuda3std6ranges3__45__cpo4swapE - _ZN39_INTERNAL_049c72c4_4_k_cu_bd7b2f1e_54694cuda3std3__45__cpo4cendE)
_ZN39_INTERNAL_049c72c4_4_k_cu_bd7b2f1e_54694cuda3std3__45__cpo4cendE:
	.zero		1
	.type		_ZN39_INTERNAL_049c72c4_4_k_cu_bd7b2f1e_54694cuda3std6ranges3__45__cpo4swapE,@object
	.size		_ZN39_INTERNAL_049c72c4_4_k_cu_bd7b2f1e_54694cuda3std6ranges3__45__cpo4swapE,(.L_7 - _ZN39_INTERNAL_049c72c4_4_k_cu_bd7b2f1e_54694cuda3std6ranges3__45__cpo4swapE)
_ZN39_INTERNAL_049c72c4_4_k_cu_bd7b2f1e_54694cuda3std6ranges3__45__cpo4swapE:
	.zero		1
.L_7:


//--------------------- .nv.constant0._ZN7cutlass13device_kernelINS_4gemm6kernel13GemmUniversalIN4cute5tupleIJiiiiEEENS1_10collective13CollectiveMmaINS1_37MainloopSm90TmaGmmaWarpSpecializedFP8ILi4ENS5_IJNS4_1CILi2EEENSA_ILi1EEESC_EEENS1_35KernelTmaWarpSpecializedCooperativeEEENS5_IJNSA_ILi256EEESG_NSA_ILi128EEEEEENS_12float_e4m3_tENS5_IJlSC_lEEESJ_SK_NS4_8TiledMMAINS4_8MMA_AtomIJNS4_4SM904GMMA31MMA_64x256x32_F32E4M3E4M3_SS_TNILNSO_7ScaleInE1ELSQ_1EEEEEENS4_6LayoutISD_NS5_IJSC_NSA_ILi0EEESU_EEEEENS5_IJNS4_10UnderscoreESX_SX_EEEEENS4_13SM90_TMA_LOADENS4_14ComposedLayoutINS4_7SwizzleILi3ELi4ELi3EEENS4_18smem_ptr_flag_bitsILi8EEENST_INS5_IJNSA_ILi8EEESH_EEENS5_IJSH_SC_EEEEEEEvNS4_8identityENS4_23SM90_TMA_LOAD_MULTICASTES1A_vS1B_EENS_8epilogue10collective6detail29Sm90TmaWarpSpecializedAdapterINS1F_15DefaultEpilogueISJ_SK_SK_NS1E_6thread17LinearCombinationISJ_Li1EffLNS1J_9ScaleType4KindE0ELNS_15FloatRoundStyleE2ESJ_EENS1_15EpilogueDefaultEEEEEvvEEEEvNT_6ParamsE --------------------------
	.section	.nv.constant0._ZN7cutlass13device_kernelINS_4gemm6kernel13GemmUniversalIN4cute5tupleIJiiiiEEENS1_10collective13CollectiveMmaINS1_37MainloopSm90TmaGmmaWarpSpecializedFP8ILi4ENS5_IJNS4_1CILi2EEENSA_ILi1EEESC_EEENS1_35KernelTmaWarpSpecializedCooperativeEEENS5_IJNSA_ILi256EEESG_NSA_ILi128EEEEEENS_12float_e4m3_tENS5_IJlSC_lEEESJ_SK_NS4_8TiledMMAINS4_8MMA_AtomIJNS4_4SM904GMMA31MMA_64x256x32_F32E4M3E4M3_SS_TNILNSO_7ScaleInE1ELSQ_1EEEEEENS4_6LayoutISD_NS5_IJSC_NSA_ILi0EEESU_EEEEENS5_IJNS4_10UnderscoreESX_SX_EEEEENS4_13SM90_TMA_LOADENS4_14ComposedLayoutINS4_7SwizzleILi3ELi4ELi3EEENS4_18smem_ptr_flag_bitsILi8EEENST_INS5_IJNSA_ILi8EEESH_EEENS5_IJSH_SC_EEEEEEEvNS4_8identityENS4_23SM90_TMA_LOAD_MULTICASTES1A_vS1B_EENS_8epilogue10collective6detail29Sm90TmaWarpSpecializedAdapterINS1F_15DefaultEpilogueISJ_SK_SK_NS1E_6thread17LinearCombinationISJ_Li1EffLNS1J_9ScaleType4KindE0ELNS_15FloatRoundStyleE2ESJ_EENS1_15EpilogueDefaultEEEEEvvEEEEvNT_6ParamsE,"a",@progbits
	.sectionflags	@""
	.align	4
.nv.constant0._ZN7cutlass13device_kernelINS_4gemm6kernel13GemmUniversalIN4cute5tupleIJiiiiEEENS1_10collective13CollectiveMmaINS1_37MainloopSm90TmaGmmaWarpSpecializedFP8ILi4ENS5_IJNS4_1CILi2EEENSA_ILi1EEESC_EEENS1_35KernelTmaWarpSpecializedCooperativeEEENS5_IJNSA_ILi256EEESG_NSA_ILi128EEEEEENS_12float_e4m3_tENS5_IJlSC_lEEESJ_SK_NS4_8TiledMMAINS4_8MMA_AtomIJNS4_4SM904GMMA31MMA_64x256x32_F32E4M3E4M3_SS_TNILNSO_7ScaleInE1ELSQ_1EEEEEENS4_6LayoutISD_NS5_IJSC_NSA_ILi0EEESU_EEEEENS5_IJNS4_10UnderscoreESX_SX_EEEEENS4_13SM90_TMA_LOADENS4_14ComposedLayoutINS4_7SwizzleILi3ELi4ELi3EEENS4_18smem_ptr_flag_bitsILi8EEENST_INS5_IJNSA_ILi8EEESH_EEENS5_IJSH_SC_EEEEEEEvNS4_8identityENS4_23SM90_TMA_LOAD_MULTICASTES1A_vS1B_EENS_8epilogue10collective6detail29Sm90TmaWarpSpecializedAdapterINS1F_15DefaultEpilogueISJ_SK_SK_NS1E_6thread17LinearCombinationISJ_Li1EffLNS1J_9ScaleType4KindE0ELNS_15FloatRoundStyleE2ESJ_EENS1_15EpilogueDefaultEEEEEvvEEEEvNT_6ParamsE:
	.zero		1664


//--------------------- SYMBOLS --------------------------

	.type		.nv.reservedSmem.offset0,@object
	.size		.nv.reservedSmem.offset0,0x4
